//
// Generated by NVIDIA NVVM Compiler
//
// Compiler Build ID: CL-36424714
// Cuda compilation tools, release 13.0, V13.0.88
// Based on NVVM 20.0.0
//

.version 9.0
.target sm_100
.address_size 64

	// .globl	_Z10cudaConv2DPfS_S_iiiiii

.visible .entry _Z10cudaConv2DPfS_S_iiiiii(
	.param .u64 .ptr .align 1 _Z10cudaConv2DPfS_S_iiiiii_param_0,
	.param .u64 .ptr .align 1 _Z10cudaConv2DPfS_S_iiiiii_param_1,
	.param .u64 .ptr .align 1 _Z10cudaConv2DPfS_S_iiiiii_param_2,
	.param .u32 _Z10cudaConv2DPfS_S_iiiiii_param_3,
	.param .u32 _Z10cudaConv2DPfS_S_iiiiii_param_4,
	.param .u32 _Z10cudaConv2DPfS_S_iiiiii_param_5,
	.param .u32 _Z10cudaConv2DPfS_S_iiiiii_param_6,
	.param .u32 _Z10cudaConv2DPfS_S_iiiiii_param_7,
	.param .u32 _Z10cudaConv2DPfS_S_iiiiii_param_8
)
{
	.reg .pred 	%p<14>;
	.reg .b32 	%r<162>;
	.reg .b32 	%f<73>;
	.reg .b64 	%rd<70>;

	ld.param.u64 	%rd4, [_Z10cudaConv2DPfS_S_iiiiii_param_0];
	ld.param.u64 	%rd5, [_Z10cudaConv2DPfS_S_iiiiii_param_1];
	ld.param.u32 	%r88, [_Z10cudaConv2DPfS_S_iiiiii_param_3];
	ld.param.u32 	%r89, [_Z10cudaConv2DPfS_S_iiiiii_param_4];
	ld.param.u32 	%r90, [_Z10cudaConv2DPfS_S_iiiiii_param_5];
	ld.param.u32 	%r91, [_Z10cudaConv2DPfS_S_iiiiii_param_6];
	ld.param.u32 	%r93, [_Z10cudaConv2DPfS_S_iiiiii_param_7];
	ld.param.u32 	%r92, [_Z10cudaConv2DPfS_S_iiiiii_param_8];
	cvta.to.global.u64 	%rd1, %rd5;
	cvta.to.global.u64 	%rd2, %rd4;
	mov.u32 	%r1, %ctaid.x;
	mov.u32 	%r2, %tid.x;
	setp.ge.s32 	%p1, %r1, %r93;
	setp.ge.s32 	%p2, %r2, %r92;
	or.pred  	%p3, %p1, %p2;
	@%p3 bra 	$L__BB0_18;
	mov.f32 	%f71, 0f00000000;
	min.s32 	%r94, %r90, %r91;
	setp.lt.s32 	%p4, %r94, 1;
	@%p4 bra 	$L__BB0_17;
	and.b32  	%r3, %r91, 7;
	and.b32  	%r4, %r91, 3;
	and.b32  	%r5, %r91, 2147483640;
	and.b32  	%r6, %r91, 1;
	neg.s32 	%r7, %r5;
	shl.b32 	%r8, %r91, 3;
	mul.lo.s32 	%r9, %r91, 3;
	mul.lo.s32 	%r96, %r89, %r88;
	shl.b32 	%r10, %r96, 3;
	shl.b32 	%r97, %r88, 1;
	add.s32 	%r11, %r1, %r97;
	mad.lo.s32 	%r12, %r88, 3, %r1;
	shl.b32 	%r98, %r88, 2;
	add.s32 	%r13, %r1, %r98;
	mad.lo.s32 	%r14, %r88, 5, %r1;
	mad.lo.s32 	%r15, %r88, 6, %r1;
	mad.lo.s32 	%r16, %r88, 7, %r1;
	mov.f32 	%f71, 0f00000000;
	mov.b32 	%r140, 0;
$L__BB0_3:
	add.s32 	%r18, %r140, %r1;
	mul.lo.s32 	%r19, %r140, %r90;
	add.s32 	%r20, %r91, %r19;
	add.s32 	%r100, %r1, %r88;
	add.s32 	%r101, %r100, %r140;
	mad.lo.s32 	%r21, %r89, %r101, %r2;
	add.s32 	%r102, %r11, %r140;
	mad.lo.s32 	%r22, %r89, %r102, %r2;
	add.s32 	%r103, %r12, %r140;
	mad.lo.s32 	%r23, %r89, %r103, %r2;
	add.s32 	%r104, %r13, %r140;
	mad.lo.s32 	%r24, %r89, %r104, %r2;
	add.s32 	%r105, %r14, %r140;
	mad.lo.s32 	%r25, %r89, %r105, %r2;
	add.s32 	%r106, %r15, %r140;
	mad.lo.s32 	%r26, %r89, %r106, %r2;
	add.s32 	%r107, %r16, %r140;
	mad.lo.s32 	%r27, %r89, %r107, %r2;
	mad.lo.s32 	%r28, %r89, %r18, %r2;
	mov.b32 	%r141, 0;
	add.s32 	%r111, %r9, %r19;
$L__BB0_4:
	setp.lt.u32 	%p5, %r91, 8;
	add.s32 	%r30, %r141, %r2;
	add.s32 	%r31, %r141, %r19;
	mov.b32 	%r160, 0;
	@%p5 bra 	$L__BB0_7;
	add.s32 	%r157, %r20, %r141;
	shl.b32 	%r109, %r91, 1;
	add.s32 	%r110, %r109, %r19;
	add.s32 	%r156, %r110, %r141;
	add.s32 	%r155, %r111, %r141;
	shl.b32 	%r112, %r91, 2;
	add.s32 	%r113, %r112, %r19;
	add.s32 	%r154, %r113, %r141;
	mad.lo.s32 	%r114, %r91, 5, %r19;
	add.s32 	%r153, %r114, %r141;
	mad.lo.s32 	%r115, %r91, 6, %r19;
	add.s32 	%r152, %r115, %r141;
	mad.lo.s32 	%r116, %r91, 7, %r19;
	add.s32 	%r151, %r116, %r141;
	add.s32 	%r149, %r21, %r141;
	add.s32 	%r148, %r22, %r141;
	add.s32 	%r147, %r23, %r141;
	add.s32 	%r146, %r24, %r141;
	add.s32 	%r145, %r25, %r141;
	add.s32 	%r144, %r26, %r141;
	add.s32 	%r143, %r27, %r141;
	add.s32 	%r142, %r28, %r141;
	mov.u32 	%r150, %r31;
	mov.u32 	%r158, %r7;
$L__BB0_6:
	.pragma "nounroll";
	mul.wide.u32 	%rd6, %r150, 4;
	add.s64 	%rd7, %rd1, %rd6;
	mul.wide.s32 	%rd8, %r142, 4;
	add.s64 	%rd9, %rd2, %rd8;
	ld.global.f32 	%f19, [%rd9];
	ld.global.f32 	%f20, [%rd7];
	fma.rn.f32 	%f21, %f19, %f20, %f71;
	mul.wide.s32 	%rd10, %r149, 4;
	add.s64 	%rd11, %rd2, %rd10;
	ld.global.f32 	%f22, [%rd11];
	mul.wide.u32 	%rd12, %r157, 4;
	add.s64 	%rd13, %rd1, %rd12;
	ld.global.f32 	%f23, [%rd13];
	fma.rn.f32 	%f24, %f22, %f23, %f21;
	mul.wide.s32 	%rd14, %r148, 4;
	add.s64 	%rd15, %rd2, %rd14;
	ld.global.f32 	%f25, [%rd15];
	mul.wide.u32 	%rd16, %r156, 4;
	add.s64 	%rd17, %rd1, %rd16;
	ld.global.f32 	%f26, [%rd17];
	fma.rn.f32 	%f27, %f25, %f26, %f24;
	mul.wide.s32 	%rd18, %r147, 4;
	add.s64 	%rd19, %rd2, %rd18;
	ld.global.f32 	%f28, [%rd19];
	mul.wide.u32 	%rd20, %r155, 4;
	add.s64 	%rd21, %rd1, %rd20;
	ld.global.f32 	%f29, [%rd21];
	fma.rn.f32 	%f30, %f28, %f29, %f27;
	mul.wide.s32 	%rd22, %r146, 4;
	add.s64 	%rd23, %rd2, %rd22;
	ld.global.f32 	%f31, [%rd23];
	mul.wide.u32 	%rd24, %r154, 4;
	add.s64 	%rd25, %rd1, %rd24;
	ld.global.f32 	%f32, [%rd25];
	fma.rn.f32 	%f33, %f31, %f32, %f30;
	mul.wide.s32 	%rd26, %r145, 4;
	add.s64 	%rd27, %rd2, %rd26;
	ld.global.f32 	%f34, [%rd27];
	mul.wide.u32 	%rd28, %r153, 4;
	add.s64 	%rd29, %rd1, %rd28;
	ld.global.f32 	%f35, [%rd29];
	fma.rn.f32 	%f36, %f34, %f35, %f33;
	mul.wide.s32 	%rd30, %r144, 4;
	add.s64 	%rd31, %rd2, %rd30;
	ld.global.f32 	%f37, [%rd31];
	mul.wide.u32 	%rd32, %r152, 4;
	add.s64 	%rd33, %rd1, %rd32;
	ld.global.f32 	%f38, [%rd33];
	fma.rn.f32 	%f39, %f37, %f38, %f36;
	mul.wide.s32 	%rd34, %r143, 4;
	add.s64 	%rd35, %rd2, %rd34;
	ld.global.f32 	%f40, [%rd35];
	mul.wide.u32 	%rd36, %r151, 4;
	add.s64 	%rd37, %rd1, %rd36;
	ld.global.f32 	%f41, [%rd37];
	fma.rn.f32 	%f71, %f40, %f41, %f39;
	add.s32 	%r158, %r158, 8;
	add.s32 	%r157, %r157, %r8;
	add.s32 	%r156, %r156, %r8;
	add.s32 	%r155, %r155, %r8;
	add.s32 	%r154, %r154, %r8;
	add.s32 	%r153, %r153, %r8;
	add.s32 	%r152, %r152, %r8;
	add.s32 	%r151, %r151, %r8;
	add.s32 	%r150, %r150, %r8;
	add.s32 	%r149, %r149, %r10;
	add.s32 	%r148, %r148, %r10;
	add.s32 	%r147, %r147, %r10;
	add.s32 	%r146, %r146, %r10;
	add.s32 	%r145, %r145, %r10;
	add.s32 	%r144, %r144, %r10;
	add.s32 	%r143, %r143, %r10;
	add.s32 	%r142, %r142, %r10;
	setp.ne.s32 	%p6, %r158, 0;
	mov.u32 	%r160, %r5;
	@%p6 bra 	$L__BB0_6;
$L__BB0_7:
	setp.eq.s32 	%p7, %r3, 0;
	@%p7 bra 	$L__BB0_15;
	add.s32 	%r117, %r3, -1;
	setp.lt.u32 	%p8, %r117, 3;
	@%p8 bra 	$L__BB0_10;
	mad.lo.s32 	%r118, %r160, %r88, %r18;
	mad.lo.s32 	%r119, %r118, %r89, %r30;
	mul.wide.s32 	%rd38, %r119, 4;
	add.s64 	%rd39, %rd2, %rd38;
	ld.global.f32 	%f43, [%rd39];
	mad.lo.s32 	%r120, %r160, %r91, %r31;
	mul.wide.u32 	%rd40, %r120, 4;
	add.s64 	%rd41, %rd1, %rd40;
	ld.global.f32 	%f44, [%rd41];
	fma.rn.f32 	%f45, %f43, %f44, %f71;
	add.s32 	%r121, %r118, %r88;
	mad.lo.s32 	%r122, %r121, %r89, %r30;
	mul.wide.s32 	%rd42, %r122, 4;
	add.s64 	%rd43, %rd2, %rd42;
	ld.global.f32 	%f46, [%rd43];
	add.s32 	%r123, %r120, %r91;
	mul.wide.u32 	%rd44, %r123, 4;
	add.s64 	%rd45, %rd1, %rd44;
	ld.global.f32 	%f47, [%rd45];
	fma.rn.f32 	%f48, %f46, %f47, %f45;
	add.s32 	%r124, %r121, %r88;
	mad.lo.s32 	%r125, %r124, %r89, %r30;
	mul.wide.s32 	%rd46, %r125, 4;
	add.s64 	%rd47, %rd2, %rd46;
	ld.global.f32 	%f49, [%rd47];
	add.s32 	%r126, %r123, %r91;
	mul.wide.u32 	%rd48, %r126, 4;
	add.s64 	%rd49, %rd1, %rd48;
	ld.global.f32 	%f50, [%rd49];
	fma.rn.f32 	%f51, %f49, %f50, %f48;
	add.s32 	%r127, %r124, %r88;
	mad.lo.s32 	%r128, %r127, %r89, %r30;
	mul.wide.s32 	%rd50, %r128, 4;
	add.s64 	%rd51, %rd2, %rd50;
	ld.global.f32 	%f52, [%rd51];
	add.s32 	%r129, %r126, %r91;
	mul.wide.u32 	%rd52, %r129, 4;
	add.s64 	%rd53, %rd1, %rd52;
	ld.global.f32 	%f53, [%rd53];
	fma.rn.f32 	%f71, %f52, %f53, %f51;
	add.s32 	%r160, %r160, 4;
$L__BB0_10:
	setp.eq.s32 	%p9, %r4, 0;
	@%p9 bra 	$L__BB0_15;
	setp.eq.s32 	%p10, %r4, 1;
	@%p10 bra 	$L__BB0_13;
	mad.lo.s32 	%r130, %r160, %r88, %r18;
	mad.lo.s32 	%r131, %r130, %r89, %r30;
	mul.wide.s32 	%rd54, %r131, 4;
	add.s64 	%rd55, %rd2, %rd54;
	ld.global.f32 	%f55, [%rd55];
	mad.lo.s32 	%r132, %r160, %r91, %r31;
	mul.wide.u32 	%rd56, %r132, 4;
	add.s64 	%rd57, %rd1, %rd56;
	ld.global.f32 	%f56, [%rd57];
	fma.rn.f32 	%f57, %f55, %f56, %f71;
	add.s32 	%r133, %r130, %r88;
	mad.lo.s32 	%r134, %r133, %r89, %r30;
	mul.wide.s32 	%rd58, %r134, 4;
	add.s64 	%rd59, %rd2, %rd58;
	ld.global.f32 	%f58, [%rd59];
	add.s32 	%r135, %r132, %r91;
	mul.wide.u32 	%rd60, %r135, 4;
	add.s64 	%rd61, %rd1, %rd60;
	ld.global.f32 	%f59, [%rd61];
	fma.rn.f32 	%f71, %f58, %f59, %f57;
	add.s32 	%r160, %r160, 2;
$L__BB0_13:
	setp.eq.s32 	%p11, %r6, 0;
	@%p11 bra 	$L__BB0_15;
	mad.lo.s32 	%r136, %r160, %r88, %r18;
	mad.lo.s32 	%r137, %r136, %r89, %r30;
	mul.wide.s32 	%rd62, %r137, 4;
	add.s64 	%rd63, %rd2, %rd62;
	ld.global.f32 	%f60, [%rd63];
	mad.lo.s32 	%r138, %r160, %r91, %r31;
	mul.wide.u32 	%rd64, %r138, 4;
	add.s64 	%rd65, %rd1, %rd64;
	ld.global.f32 	%f61, [%rd65];
	fma.rn.f32 	%f71, %f60, %f61, %f71;
$L__BB0_15:
	add.s32 	%r141, %r141, 1;
	setp.ne.s32 	%p12, %r141, %r90;
	@%p12 bra 	$L__BB0_4;
	add.s32 	%r140, %r140, 1;
	setp.ne.s32 	%p13, %r140, %r90;
	@%p13 bra 	$L__BB0_3;
$L__BB0_17:
	ld.param.u64 	%rd69, [_Z10cudaConv2DPfS_S_iiiiii_param_2];
	mad.lo.s32 	%r139, %r92, %r1, %r2;
	cvta.to.global.u64 	%rd66, %rd69;
	mul.wide.u32 	%rd67, %r139, 4;
	add.s64 	%rd68, %rd66, %rd67;
	st.global.f32 	[%rd68], %f71;
$L__BB0_18:
	ret;

}
	// .globl	_Z12cudaMeanPoolPfS_iiiiii
.visible .entry _Z12cudaMeanPoolPfS_iiiiii(
	.param .u64 .ptr .align 1 _Z12cudaMeanPoolPfS_iiiiii_param_0,
	.param .u64 .ptr .align 1 _Z12cudaMeanPoolPfS_iiiiii_param_1,
	.param .u32 _Z12cudaMeanPoolPfS_iiiiii_param_2,
	.param .u32 _Z12cudaMeanPoolPfS_iiiiii_param_3,
	.param .u32 _Z12cudaMeanPoolPfS_iiiiii_param_4,
	.param .u32 _Z12cudaMeanPoolPfS_iiiiii_param_5,
	.param .u32 _Z12cudaMeanPoolPfS_iiiiii_param_6,
	.param .u32 _Z12cudaMeanPoolPfS_iiiiii_param_7
)
{
	.reg .pred 	%p<22>;
	.reg .b32 	%r<101>;
	.reg .b32 	%f<117>;
	.reg .b64 	%rd<46>;

	ld.param.u64 	%rd5, [_Z12cudaMeanPoolPfS_iiiiii_param_0];
	ld.param.u64 	%rd6, [_Z12cudaMeanPoolPfS_iiiiii_param_1];
	ld.param.u32 	%r33, [_Z12cudaMeanPoolPfS_iiiiii_param_2];
	ld.param.u32 	%r34, [_Z12cudaMeanPoolPfS_iiiiii_param_3];
	ld.param.u32 	%r35, [_Z12cudaMeanPoolPfS_iiiiii_param_4];
	ld.param.u32 	%r36, [_Z12cudaMeanPoolPfS_iiiiii_param_5];
	ld.param.u32 	%r37, [_Z12cudaMeanPoolPfS_iiiiii_param_6];
	ld.param.u32 	%r38, [_Z12cudaMeanPoolPfS_iiiiii_param_7];
	cvta.to.global.u64 	%rd1, %rd5;
	cvta.to.global.u64 	%rd2, %rd6;
	mov.u32 	%r1, %ctaid.x;
	mov.u32 	%r2, %tid.x;
	setp.lt.s32 	%p1, %r35, 1;
	@%p1 bra 	$L__BB1_30;
	mul.lo.s32 	%r39, %r36, %r36;
	setp.lt.s32 	%p2, %r36, 1;
	cvt.rn.f32.u32 	%f1, %r39;
	@%p2 bra 	$L__BB1_19;
	and.b32  	%r3, %r36, 15;
	and.b32  	%r4, %r36, 7;
	and.b32  	%r5, %r36, 2147483632;
	and.b32  	%r6, %r36, 3;
	neg.s32 	%r7, %r5;
	add.s64 	%rd3, %rd1, 32;
	mov.b32 	%r90, 0;
$L__BB1_3:
	shl.b32 	%r79, %r1, 1;
	mad.lo.s32 	%r9, %r90, %r33, %r79;
	mov.f32 	%f116, 0f00000000;
	mov.b32 	%r91, 0;
$L__BB1_4:
	setp.lt.u32 	%p11, %r36, 16;
	add.s32 	%r81, %r9, %r91;
	shl.b32 	%r82, %r2, 1;
	mad.lo.s32 	%r11, %r81, %r34, %r82;
	mov.b32 	%r95, 0;
	@%p11 bra 	$L__BB1_7;
	mov.u32 	%r92, %r11;
	mov.u32 	%r93, %r7;
$L__BB1_6:
	.pragma "nounroll";
	mul.wide.s32 	%rd37, %r92, 4;
	add.s64 	%rd38, %rd3, %rd37;
	ld.global.f32 	%f19, [%rd38+-32];
	div.rn.f32 	%f20, %f19, %f1;
	add.f32 	%f21, %f116, %f20;
	ld.global.f32 	%f22, [%rd38+-28];
	div.rn.f32 	%f23, %f22, %f1;
	add.f32 	%f24, %f21, %f23;
	ld.global.f32 	%f25, [%rd38+-24];
	div.rn.f32 	%f26, %f25, %f1;
	add.f32 	%f27, %f24, %f26;
	ld.global.f32 	%f28, [%rd38+-20];
	div.rn.f32 	%f29, %f28, %f1;
	add.f32 	%f30, %f27, %f29;
	ld.global.f32 	%f31, [%rd38+-16];
	div.rn.f32 	%f32, %f31, %f1;
	add.f32 	%f33, %f30, %f32;
	ld.global.f32 	%f34, [%rd38+-12];
	div.rn.f32 	%f35, %f34, %f1;
	add.f32 	%f36, %f33, %f35;
	ld.global.f32 	%f37, [%rd38+-8];
	div.rn.f32 	%f38, %f37, %f1;
	add.f32 	%f39, %f36, %f38;
	ld.global.f32 	%f40, [%rd38+-4];
	div.rn.f32 	%f41, %f40, %f1;
	add.f32 	%f42, %f39, %f41;
	ld.global.f32 	%f43, [%rd38];
	div.rn.f32 	%f44, %f43, %f1;
	add.f32 	%f45, %f42, %f44;
	ld.global.f32 	%f46, [%rd38+4];
	div.rn.f32 	%f47, %f46, %f1;
	add.f32 	%f48, %f45, %f47;
	ld.global.f32 	%f49, [%rd38+8];
	div.rn.f32 	%f50, %f49, %f1;
	add.f32 	%f51, %f48, %f50;
	ld.global.f32 	%f52, [%rd38+12];
	div.rn.f32 	%f53, %f52, %f1;
	add.f32 	%f54, %f51, %f53;
	ld.global.f32 	%f55, [%rd38+16];
	div.rn.f32 	%f56, %f55, %f1;
	add.f32 	%f57, %f54, %f56;
	ld.global.f32 	%f58, [%rd38+20];
	div.rn.f32 	%f59, %f58, %f1;
	add.f32 	%f60, %f57, %f59;
	ld.global.f32 	%f61, [%rd38+24];
	div.rn.f32 	%f62, %f61, %f1;
	add.f32 	%f63, %f60, %f62;
	ld.global.f32 	%f64, [%rd38+28];
	div.rn.f32 	%f65, %f64, %f1;
	add.f32 	%f116, %f63, %f65;
	add.s32 	%r93, %r93, 16;
	add.s32 	%r92, %r92, 16;
	setp.ne.s32 	%p12, %r93, 0;
	mov.u32 	%r95, %r5;
	@%p12 bra 	$L__BB1_6;
$L__BB1_7:
	setp.eq.s32 	%p13, %r3, 0;
	@%p13 bra 	$L__BB1_17;
	add.s32 	%r83, %r3, -1;
	setp.lt.u32 	%p14, %r83, 7;
	@%p14 bra 	$L__BB1_10;
	add.s32 	%r84, %r11, %r95;
	mul.wide.s32 	%rd39, %r84, 4;
	add.s64 	%rd40, %rd1, %rd39;
	ld.global.f32 	%f67, [%rd40];
	div.rn.f32 	%f68, %f67, %f1;
	add.f32 	%f69, %f116, %f68;
	ld.global.f32 	%f70, [%rd40+4];
	div.rn.f32 	%f71, %f70, %f1;
	add.f32 	%f72, %f69, %f71;
	ld.global.f32 	%f73, [%rd40+8];
	div.rn.f32 	%f74, %f73, %f1;
	add.f32 	%f75, %f72, %f74;
	ld.global.f32 	%f76, [%rd40+12];
	div.rn.f32 	%f77, %f76, %f1;
	add.f32 	%f78, %f75, %f77;
	ld.global.f32 	%f79, [%rd40+16];
	div.rn.f32 	%f80, %f79, %f1;
	add.f32 	%f81, %f78, %f80;
	ld.global.f32 	%f82, [%rd40+20];
	div.rn.f32 	%f83, %f82, %f1;
	add.f32 	%f84, %f81, %f83;
	ld.global.f32 	%f85, [%rd40+24];
	div.rn.f32 	%f86, %f85, %f1;
	add.f32 	%f87, %f84, %f86;
	ld.global.f32 	%f88, [%rd40+28];
	div.rn.f32 	%f89, %f88, %f1;
	add.f32 	%f116, %f87, %f89;
	add.s32 	%r95, %r95, 8;
$L__BB1_10:
	setp.eq.s32 	%p15, %r4, 0;
	@%p15 bra 	$L__BB1_17;
	add.s32 	%r85, %r4, -1;
	setp.lt.u32 	%p16, %r85, 3;
	@%p16 bra 	$L__BB1_13;
	add.s32 	%r86, %r11, %r95;
	mul.wide.s32 	%rd41, %r86, 4;
	add.s64 	%rd42, %rd1, %rd41;
	ld.global.f32 	%f91, [%rd42];
	div.rn.f32 	%f92, %f91, %f1;
	add.f32 	%f93, %f116, %f92;
	ld.global.f32 	%f94, [%rd42+4];
	div.rn.f32 	%f95, %f94, %f1;
	add.f32 	%f96, %f93, %f95;
	ld.global.f32 	%f97, [%rd42+8];
	div.rn.f32 	%f98, %f97, %f1;
	add.f32 	%f99, %f96, %f98;
	ld.global.f32 	%f100, [%rd42+12];
	div.rn.f32 	%f101, %f100, %f1;
	add.f32 	%f116, %f99, %f101;
	add.s32 	%r95, %r95, 4;
$L__BB1_13:
	setp.eq.s32 	%p17, %r6, 0;
	@%p17 bra 	$L__BB1_17;
	setp.eq.s32 	%p18, %r6, 1;
	add.s32 	%r87, %r11, %r95;
	mul.wide.s32 	%rd43, %r87, 4;
	add.s64 	%rd4, %rd1, %rd43;
	ld.global.f32 	%f102, [%rd4];
	div.rn.f32 	%f103, %f102, %f1;
	add.f32 	%f116, %f116, %f103;
	@%p18 bra 	$L__BB1_17;
	setp.eq.s32 	%p19, %r6, 2;
	ld.global.f32 	%f104, [%rd4+4];
	div.rn.f32 	%f105, %f104, %f1;
	add.f32 	%f116, %f116, %f105;
	@%p19 bra 	$L__BB1_17;
	ld.global.f32 	%f106, [%rd4+8];
	div.rn.f32 	%f107, %f106, %f1;
	add.f32 	%f116, %f116, %f107;
$L__BB1_17:
	add.s32 	%r91, %r91, 1;
	setp.ne.s32 	%p20, %r91, %r36;
	@%p20 bra 	$L__BB1_4;
	mad.lo.s32 	%r88, %r90, %r37, %r1;
	mad.lo.s32 	%r89, %r88, %r38, %r2;
	mul.wide.u32 	%rd44, %r89, 4;
	add.s64 	%rd45, %rd2, %rd44;
	st.global.f32 	[%rd45], %f116;
	add.s32 	%r90, %r90, 1;
	setp.eq.s32 	%p21, %r90, %r35;
	@%p21 bra 	$L__BB1_30;
	bra.uni 	$L__BB1_3;
$L__BB1_19:
	and.b32  	%r23, %r35, 7;
	setp.lt.u32 	%p3, %r35, 8;
	mov.b32 	%r99, 0;
	@%p3 bra 	$L__BB1_22;
	and.b32  	%r99, %r35, 2147483640;
	mov.b32 	%r97, 0;
$L__BB1_21:
	.pragma "nounroll";
	mad.lo.s32 	%r42, %r97, %r37, %r1;
	mad.lo.s32 	%r43, %r42, %r38, %r2;
	mul.wide.u32 	%rd7, %r43, 4;
	add.s64 	%rd8, %rd2, %rd7;
	mov.b32 	%r44, 0;
	st.global.u32 	[%rd8], %r44;
	add.s32 	%r45, %r42, %r37;
	mad.lo.s32 	%r46, %r45, %r38, %r2;
	mul.wide.u32 	%rd9, %r46, 4;
	add.s64 	%rd10, %rd2, %rd9;
	st.global.u32 	[%rd10], %r44;
	add.s32 	%r47, %r45, %r37;
	mad.lo.s32 	%r48, %r47, %r38, %r2;
	mul.wide.u32 	%rd11, %r48, 4;
	add.s64 	%rd12, %rd2, %rd11;
	st.global.u32 	[%rd12], %r44;
	add.s32 	%r49, %r47, %r37;
	mad.lo.s32 	%r50, %r49, %r38, %r2;
	mul.wide.u32 	%rd13, %r50, 4;
	add.s64 	%rd14, %rd2, %rd13;
	st.global.u32 	[%rd14], %r44;
	add.s32 	%r51, %r49, %r37;
	mad.lo.s32 	%r52, %r51, %r38, %r2;
	mul.wide.u32 	%rd15, %r52, 4;
	add.s64 	%rd16, %rd2, %rd15;
	st.global.u32 	[%rd16], %r44;
	add.s32 	%r53, %r51, %r37;
	mad.lo.s32 	%r54, %r53, %r38, %r2;
	mul.wide.u32 	%rd17, %r54, 4;
	add.s64 	%rd18, %rd2, %rd17;
	st.global.u32 	[%rd18], %r44;
	add.s32 	%r55, %r53, %r37;
	mad.lo.s32 	%r56, %r55, %r38, %r2;
	mul.wide.u32 	%rd19, %r56, 4;
	add.s64 	%rd20, %rd2, %rd19;
	st.global.u32 	[%rd20], %r44;
	add.s32 	%r57, %r55, %r37;
	mad.lo.s32 	%r58, %r57, %r38, %r2;
	mul.wide.u32 	%rd21, %r58, 4;
	add.s64 	%rd22, %rd2, %rd21;
	st.global.u32 	[%rd22], %r44;
	add.s32 	%r97, %r97, 8;
	setp.ne.s32 	%p4, %r97, %r99;
	@%p4 bra 	$L__BB1_21;
$L__BB1_22:
	setp.eq.s32 	%p5, %r23, 0;
	@%p5 bra 	$L__BB1_30;
	and.b32  	%r28, %r35, 3;
	setp.lt.u32 	%p6, %r23, 4;
	@%p6 bra 	$L__BB1_25;
	mad.lo.s32 	%r59, %r99, %r37, %r1;
	mad.lo.s32 	%r60, %r59, %r38, %r2;
	mul.wide.u32 	%rd23, %r60, 4;
	add.s64 	%rd24, %rd2, %rd23;
	mov.b32 	%r61, 0;
	st.global.u32 	[%rd24], %r61;
	add.s32 	%r62, %r59, %r37;
	mad.lo.s32 	%r63, %r62, %r38, %r2;
	mul.wide.u32 	%rd25, %r63, 4;
	add.s64 	%rd26, %rd2, %rd25;
	st.global.u32 	[%rd26], %r61;
	add.s32 	%r64, %r62, %r37;
	mad.lo.s32 	%r65, %r64, %r38, %r2;
	mul.wide.u32 	%rd27, %r65, 4;
	add.s64 	%rd28, %rd2, %rd27;
	st.global.u32 	[%rd28], %r61;
	add.s32 	%r66, %r64, %r37;
	mad.lo.s32 	%r67, %r66, %r38, %r2;
	mul.wide.u32 	%rd29, %r67, 4;
	add.s64 	%rd30, %rd2, %rd29;
	st.global.u32 	[%rd30], %r61;
	add.s32 	%r99, %r99, 4;
$L__BB1_25:
	setp.eq.s32 	%p7, %r28, 0;
	@%p7 bra 	$L__BB1_30;
	setp.eq.s32 	%p8, %r28, 1;
	@%p8 bra 	$L__BB1_28;
	mad.lo.s32 	%r68, %r99, %r37, %r1;
	mad.lo.s32 	%r69, %r68, %r38, %r2;
	mul.wide.u32 	%rd31, %r69, 4;
	add.s64 	%rd32, %rd2, %rd31;
	mov.b32 	%r70, 0;
	st.global.u32 	[%rd32], %r70;
	add.s32 	%r71, %r68, %r37;
	mad.lo.s32 	%r72, %r71, %r38, %r2;
	mul.wide.u32 	%rd33, %r72, 4;
	add.s64 	%rd34, %rd2, %rd33;
	st.global.u32 	[%rd34], %r70;
	add.s32 	%r99, %r99, 2;
$L__BB1_28:
	and.b32  	%r73, %r35, 1;
	setp.eq.b32 	%p9, %r73, 1;
	not.pred 	%p10, %p9;
	@%p10 bra 	$L__BB1_30;
	mad.lo.s32 	%r74, %r99, %r37, %r1;
	mad.lo.s32 	%r75, %r74, %r38, %r2;
	mul.wide.u32 	%rd35, %r75, 4;
	add.s64 	%rd36, %rd2, %rd35;
	mov.b32 	%r76, 0;
	st.global.u32 	[%rd36], %r76;
$L__BB1_30:
	ret;

}
	// .globl	_Z15activation_tanhPfiiiS_
.visible .entry _Z15activation_tanhPfiiiS_(
	.param .u64 .ptr .align 1 _Z15activation_tanhPfiiiS__param_0,
	.param .u32 _Z15activation_tanhPfiiiS__param_1,
	.param .u32 _Z15activation_tanhPfiiiS__param_2,
	.param .u32 _Z15activation_tanhPfiiiS__param_3,
	.param .u64 .ptr .align 1 _Z15activation_tanhPfiiiS__param_4
)
{
	.reg .pred 	%p<22>;
	.reg .b32 	%r<47>;
	.reg .b32 	%f<113>;
	.reg .b64 	%rd<26>;

	ld.param.u64 	%rd3, [_Z15activation_tanhPfiiiS__param_0];
	ld.param.u32 	%r24, [_Z15activation_tanhPfiiiS__param_1];
	ld.param.u32 	%r25, [_Z15activation_tanhPfiiiS__param_2];
	ld.param.u32 	%r26, [_Z15activation_tanhPfiiiS__param_3];
	ld.param.u64 	%rd4, [_Z15activation_tanhPfiiiS__param_4];
	cvta.to.global.u64 	%rd1, %rd4;
	cvta.to.global.u64 	%rd2, %rd3;
	mov.u32 	%r1, %ctaid.x;
	mov.u32 	%r2, %tid.x;
	setp.lt.s32 	%p1, %r26, 1;
	@%p1 bra 	$L__BB2_9;
	and.b32  	%r3, %r26, 3;
	setp.lt.u32 	%p2, %r26, 4;
	mov.b32 	%r46, 0;
	@%p2 bra 	$L__BB2_4;
	and.b32  	%r46, %r26, 2147483644;
	neg.s32 	%r44, %r46;
	add.s32 	%r28, %r1, %r24;
	mad.lo.s32 	%r43, %r25, %r28, %r2;
	mul.lo.s32 	%r29, %r25, %r24;
	shl.b32 	%r7, %r29, 2;
	shl.b32 	%r30, %r24, 1;
	add.s32 	%r31, %r1, %r30;
	mad.lo.s32 	%r42, %r25, %r31, %r2;
	mad.lo.s32 	%r32, %r24, 3, %r1;
	mad.lo.s32 	%r41, %r25, %r32, %r2;
	mad.lo.s32 	%r40, %r1, %r25, %r2;
$L__BB2_3:
	.pragma "nounroll";
	mul.wide.s32 	%rd5, %r40, 4;
	add.s64 	%rd6, %rd2, %rd5;
	ld.global.f32 	%f1, [%rd6];
	abs.f32 	%f2, %f1;
	mul.f32 	%f3, %f2, 0f4038AA3B;
	ex2.approx.ftz.f32 	%f4, %f3;
	add.f32 	%f5, %f4, 0f3F800000;
	rcp.approx.ftz.f32 	%f6, %f5;
	fma.rn.f32 	%f7, %f6, 0fC0000000, 0f3F800000;
	setp.ge.f32 	%p3, %f2, 0f41102CB4;
	selp.f32 	%f8, 0f3F800000, %f7, %p3;
	copysign.f32 	%f9, %f1, %f8;
	mul.f32 	%f10, %f1, %f1;
	fma.rn.f32 	%f11, %f10, 0f3C80F082, 0fBD563CAE;
	fma.rn.f32 	%f12, %f11, %f10, 0f3E085941;
	fma.rn.f32 	%f13, %f12, %f10, 0fBEAAA9ED;
	fma.rn.f32 	%f14, %f13, %f10, 0f00000000;
	fma.rn.f32 	%f15, %f14, %f1, %f1;
	setp.ge.f32 	%p4, %f2, 0f3F19999A;
	selp.f32 	%f16, %f9, %f15, %p4;
	add.s64 	%rd7, %rd1, %rd5;
	st.global.f32 	[%rd7], %f16;
	mul.wide.s32 	%rd8, %r43, 4;
	add.s64 	%rd9, %rd2, %rd8;
	ld.global.f32 	%f17, [%rd9];
	abs.f32 	%f18, %f17;
	mul.f32 	%f19, %f18, 0f4038AA3B;
	ex2.approx.ftz.f32 	%f20, %f19;
	add.f32 	%f21, %f20, 0f3F800000;
	rcp.approx.ftz.f32 	%f22, %f21;
	fma.rn.f32 	%f23, %f22, 0fC0000000, 0f3F800000;
	setp.ge.f32 	%p5, %f18, 0f41102CB4;
	selp.f32 	%f24, 0f3F800000, %f23, %p5;
	copysign.f32 	%f25, %f17, %f24;
	mul.f32 	%f26, %f17, %f17;
	fma.rn.f32 	%f27, %f26, 0f3C80F082, 0fBD563CAE;
	fma.rn.f32 	%f28, %f27, %f26, 0f3E085941;
	fma.rn.f32 	%f29, %f28, %f26, 0fBEAAA9ED;
	fma.rn.f32 	%f30, %f29, %f26, 0f00000000;
	fma.rn.f32 	%f31, %f30, %f17, %f17;
	setp.ge.f32 	%p6, %f18, 0f3F19999A;
	selp.f32 	%f32, %f25, %f31, %p6;
	add.s64 	%rd10, %rd1, %rd8;
	st.global.f32 	[%rd10], %f32;
	mul.wide.s32 	%rd11, %r42, 4;
	add.s64 	%rd12, %rd2, %rd11;
	ld.global.f32 	%f33, [%rd12];
	abs.f32 	%f34, %f33;
	mul.f32 	%f35, %f34, 0f4038AA3B;
	ex2.approx.ftz.f32 	%f36, %f35;
	add.f32 	%f37, %f36, 0f3F800000;
	rcp.approx.ftz.f32 	%f38, %f37;
	fma.rn.f32 	%f39, %f38, 0fC0000000, 0f3F800000;
	setp.ge.f32 	%p7, %f34, 0f41102CB4;
	selp.f32 	%f40, 0f3F800000, %f39, %p7;
	copysign.f32 	%f41, %f33, %f40;
	mul.f32 	%f42, %f33, %f33;
	fma.rn.f32 	%f43, %f42, 0f3C80F082, 0fBD563CAE;
	fma.rn.f32 	%f44, %f43, %f42, 0f3E085941;
	fma.rn.f32 	%f45, %f44, %f42, 0fBEAAA9ED;
	fma.rn.f32 	%f46, %f45, %f42, 0f00000000;
	fma.rn.f32 	%f47, %f46, %f33, %f33;
	setp.ge.f32 	%p8, %f34, 0f3F19999A;
	selp.f32 	%f48, %f41, %f47, %p8;
	add.s64 	%rd13, %rd1, %rd11;
	st.global.f32 	[%rd13], %f48;
	mul.wide.s32 	%rd14, %r41, 4;
	add.s64 	%rd15, %rd2, %rd14;
	ld.global.f32 	%f49, [%rd15];
	abs.f32 	%f50, %f49;
	mul.f32 	%f51, %f50, 0f4038AA3B;
	ex2.approx.ftz.f32 	%f52, %f51;
	add.f32 	%f53, %f52, 0f3F800000;
	rcp.approx.ftz.f32 	%f54, %f53;
	fma.rn.f32 	%f55, %f54, 0fC0000000, 0f3F800000;
	setp.ge.f32 	%p9, %f50, 0f41102CB4;
	selp.f32 	%f56, 0f3F800000, %f55, %p9;
	copysign.f32 	%f57, %f49, %f56;
	mul.f32 	%f58, %f49, %f49;
	fma.rn.f32 	%f59, %f58, 0f3C80F082, 0fBD563CAE;
	fma.rn.f32 	%f60, %f59, %f58, 0f3E085941;
	fma.rn.f32 	%f61, %f60, %f58, 0fBEAAA9ED;
	fma.rn.f32 	%f62, %f61, %f58, 0f00000000;
	fma.rn.f32 	%f63, %f62, %f49, %f49;
	setp.ge.f32 	%p10, %f50, 0f3F19999A;
	selp.f32 	%f64, %f57, %f63, %p10;
	add.s64 	%rd16, %rd1, %rd14;
	st.global.f32 	[%rd16], %f64;
	add.s32 	%r44, %r44, 4;
	add.s32 	%r43, %r43, %r7;
	add.s32 	%r42, %r42, %r7;
	add.s32 	%r41, %r41, %r7;
	add.s32 	%r40, %r40, %r7;
	setp.ne.s32 	%p11, %r44, 0;
	@%p11 bra 	$L__BB2_3;
$L__BB2_4:
	setp.eq.s32 	%p12, %r3, 0;
	@%p12 bra 	$L__BB2_9;
	setp.eq.s32 	%p13, %r3, 1;
	@%p13 bra 	$L__BB2_7;
	mad.lo.s32 	%r33, %r46, %r24, %r1;
	mad.lo.s32 	%r34, %r33, %r25, %r2;
	mul.wide.s32 	%rd17, %r34, 4;
	add.s64 	%rd18, %rd2, %rd17;
	ld.global.f32 	%f65, [%rd18];
	abs.f32 	%f66, %f65;
	mul.f32 	%f67, %f66, 0f4038AA3B;
	ex2.approx.ftz.f32 	%f68, %f67;
	add.f32 	%f69, %f68, 0f3F800000;
	rcp.approx.ftz.f32 	%f70, %f69;
	fma.rn.f32 	%f71, %f70, 0fC0000000, 0f3F800000;
	setp.ge.f32 	%p14, %f66, 0f41102CB4;
	selp.f32 	%f72, 0f3F800000, %f71, %p14;
	copysign.f32 	%f73, %f65, %f72;
	mul.f32 	%f74, %f65, %f65;
	fma.rn.f32 	%f75, %f74, 0f3C80F082, 0fBD563CAE;
	fma.rn.f32 	%f76, %f75, %f74, 0f3E085941;
	fma.rn.f32 	%f77, %f76, %f74, 0fBEAAA9ED;
	fma.rn.f32 	%f78, %f77, %f74, 0f00000000;
	fma.rn.f32 	%f79, %f78, %f65, %f65;
	setp.ge.f32 	%p15, %f66, 0f3F19999A;
	selp.f32 	%f80, %f73, %f79, %p15;
	add.s64 	%rd19, %rd1, %rd17;
	st.global.f32 	[%rd19], %f80;
	add.s32 	%r35, %r33, %r24;
	mad.lo.s32 	%r36, %r35, %r25, %r2;
	mul.wide.s32 	%rd20, %r36, 4;
	add.s64 	%rd21, %rd2, %rd20;
	ld.global.f32 	%f81, [%rd21];
	abs.f32 	%f82, %f81;
	mul.f32 	%f83, %f82, 0f4038AA3B;
	ex2.approx.ftz.f32 	%f84, %f83;
	add.f32 	%f85, %f84, 0f3F800000;
	rcp.approx.ftz.f32 	%f86, %f85;
	fma.rn.f32 	%f87, %f86, 0fC0000000, 0f3F800000;
	setp.ge.f32 	%p16, %f82, 0f41102CB4;
	selp.f32 	%f88, 0f3F800000, %f87, %p16;
	copysign.f32 	%f89, %f81, %f88;
	mul.f32 	%f90, %f81, %f81;
	fma.rn.f32 	%f91, %f90, 0f3C80F082, 0fBD563CAE;
	fma.rn.f32 	%f92, %f91, %f90, 0f3E085941;
	fma.rn.f32 	%f93, %f92, %f90, 0fBEAAA9ED;
	fma.rn.f32 	%f94, %f93, %f90, 0f00000000;
	fma.rn.f32 	%f95, %f94, %f81, %f81;
	setp.ge.f32 	%p17, %f82, 0f3F19999A;
	selp.f32 	%f96, %f89, %f95, %p17;
	add.s64 	%rd22, %rd1, %rd20;
	st.global.f32 	[%rd22], %f96;
	add.s32 	%r46, %r46, 2;
$L__BB2_7:
	and.b32  	%r37, %r26, 1;
	setp.eq.b32 	%p18, %r37, 1;
	not.pred 	%p19, %p18;
	@%p19 bra 	$L__BB2_9;
	mad.lo.s32 	%r38, %r46, %r24, %r1;
	mad.lo.s32 	%r39, %r38, %r25, %r2;
	mul.wide.s32 	%rd23, %r39, 4;
	add.s64 	%rd24, %rd2, %rd23;
	ld.global.f32 	%f97, [%rd24];
	abs.f32 	%f98, %f97;
	mul.f32 	%f99, %f98, 0f4038AA3B;
	ex2.approx.ftz.f32 	%f100, %f99;
	add.f32 	%f101, %f100, 0f3F800000;
	rcp.approx.ftz.f32 	%f102, %f101;
	fma.rn.f32 	%f103, %f102, 0fC0000000, 0f3F800000;
	setp.ge.f32 	%p20, %f98, 0f41102CB4;
	selp.f32 	%f104, 0f3F800000, %f103, %p20;
	copysign.f32 	%f105, %f97, %f104;
	mul.f32 	%f106, %f97, %f97;
	fma.rn.f32 	%f107, %f106, 0f3C80F082, 0fBD563CAE;
	fma.rn.f32 	%f108, %f107, %f106, 0f3E085941;
	fma.rn.f32 	%f109, %f108, %f106, 0fBEAAA9ED;
	fma.rn.f32 	%f110, %f109, %f106, 0f00000000;
	fma.rn.f32 	%f111, %f110, %f97, %f97;
	setp.ge.f32 	%p21, %f98, 0f3F19999A;
	selp.f32 	%f112, %f105, %f111, %p21;
	add.s64 	%rd25, %rd1, %rd23;
	st.global.f32 	[%rd25], %f112;
$L__BB2_9:
	ret;

}


// ===== COMPILED SASS (sm_100) =====

	.target	sm_100

	.elftype	@"ET_EXEC"


//--------------------- .note.nv.tkinfo           --------------------------
	.section	.note.nv.tkinfo,"",@"SHT_NOTE"
	.sectionflags	@"SHF_NOTE_NV_TKINFO"
	.tkinfo
        /*0018*/ 	.word	0x00000002
        /*0030*/ 	.string	""
        /*0030*/ 	.string	"ptxas"
        /*0030*/ 	.string	"Cuda compilation tools, release 13.0, V13.0.88"
        /*0030*/ 	.string	"Build cuda_13.0.r13.0/compiler.36424714_0"
        /*0030*/ 	.string	"-arch sm_100 -m 64 "



//--------------------- .note.nv.cuinfo           --------------------------
	.section	.note.nv.cuinfo,"",@"SHT_NOTE"
	.sectionflags	@"SHF_NOTE_NV_CUINFO"
        /*0018*/ 	.short	0x0002
        /*001a*/ 	.short	0x0064
        /*001c*/ 	.short	0x0082
	.zero		2


//--------------------- .nv.info                  --------------------------
	.section	.nv.info,"",@"SHT_CUDA_INFO"
	.align	4


	//----- nvinfo : EIATTR_REGCOUNT
	.align		4
        /*0000*/ 	.byte	0x04, 0x2f
        /*0002*/ 	.short	(.L_1 - .L_0)
	.align		4
.L_0:
        /*0004*/ 	.word	index@(_Z10cudaConv2DPfS_S_iiiiii)
        /*0008*/ 	.word	0x00000020


	//----- nvinfo : EIATTR_FRAME_SIZE
	.align		4
.L_1:
        /*000c*/ 	.byte	0x04, 0x11
        /*000e*/ 	.short	(.L_3 - .L_2)
	.align		4
.L_2:
        /*0010*/ 	.word	index@(_Z10cudaConv2DPfS_S_iiiiii)
        /*0014*/ 	.word	0x00000000


	//----- nvinfo : EIATTR_REGCOUNT
	.align		4
.L_3:
        /*0018*/ 	.byte	0x04, 0x2f
        /*001a*/ 	.short	(.L_5 - .L_4)
	.align		4
.L_4:
        /*001c*/ 	.word	index@(_Z12cudaMeanPoolPfS_iiiiii)
        /*0020*/ 	.word	0x0000001a


	//----- nvinfo : EIATTR_FRAME_SIZE
	.align		4
.L_5:
        /*0024*/ 	.byte	0x04, 0x11
        /*0026*/ 	.short	(.L_7 - .L_6)
	.align		4
.L_6:
        /*0028*/ 	.word	index@($__internal_0_$__cuda_sm3x_div_rn_noftz_f32_slowpath)
        /*002c*/ 	.word	0x00000000


	//----- nvinfo : EIATTR_FRAME_SIZE
	.align		4
.L_7:
        /*0030*/ 	.byte	0x04, 0x11
        /*0032*/ 	.short	(.L_9 - .L_8)
	.align		4
.L_8:
        /*0034*/ 	.word	index@(_Z12cudaMeanPoolPfS_iiiiii)
        /*0038*/ 	.word	0x00000000


	//----- nvinfo : EIATTR_REGCOUNT
	.align		4
.L_9:
        /*003c*/ 	.byte	0x04, 0x2f
        /*003e*/ 	.short	(.L_11 - .L_10)
	.align		4
.L_10:
        /*0040*/ 	.word	index@(_Z15activation_tanhPfiiiS_)
        /*0044*/ 	.word	0x0000001e


	//----- nvinfo : EIATTR_FRAME_SIZE
	.align		4
.L_11:
        /*0048*/ 	.byte	0x04, 0x11
        /*004a*/ 	.short	(.L_13 - .L_12)
	.align		4
.L_12:
        /*004c*/ 	.word	index@(_Z15activation_tanhPfiiiS_)
        /*0050*/ 	.word	0x00000000


	//----- nvinfo : EIATTR_MIN_STACK_SIZE
	.align		4
.L_13:
        /*0054*/ 	.byte	0x04, 0x12
        /*0056*/ 	.short	(.L_15 - .L_14)
	.align		4
.L_14:
        /*0058*/ 	.word	index@(_Z15activation_tanhPfiiiS_)
        /*005c*/ 	.word	0x00000000


	//----- nvinfo : EIATTR_MIN_STACK_SIZE
	.align		4
.L_15:
        /*0060*/ 	.byte	0x04, 0x12
        /*0062*/ 	.short	(.L_17 - .L_16)
	.align		4
.L_16:
        /*0064*/ 	.word	index@(_Z12cudaMeanPoolPfS_iiiiii)
        /*0068*/ 	.word	0x00000000


	//----- nvinfo : EIATTR_MIN_STACK_SIZE
	.align		4
.L_17:
        /*006c*/ 	.byte	0x04, 0x12
        /*006e*/ 	.short	(.L_19 - .L_18)
	.align		4
.L_18:
        /*0070*/ 	.word	index@(_Z10cudaConv2DPfS_S_iiiiii)
        /*0074*/ 	.word	0x00000000
.L_19:


//--------------------- .nv.compat                --------------------------
	.section	.nv.compat,"",@"SHT_CUDA_COMPAT_INFO"
	.align	4
        /*0000*/ 	.byte	0x02, 0x09, 0x00, 0x00, 0x02, 0x02, 0x01, 0x00, 0x02, 0x05, 0x05, 0x00, 0x03, 0x07, 0x01, 0x01
        /*0010*/ 	.byte	0x02, 0x03, 0x00, 0x00, 0x02, 0x06, 0x01, 0x00, 0x04, 0x0b, 0x08, 0x00, 0x01, 0x00, 0x00, 0x00
        /*0020*/ 	.byte	0x00, 0x00, 0x00, 0x00


//--------------------- .nv.info._Z15activation_tanhPfiiiS_ --------------------------
	.section	.nv.info._Z15activation_tanhPfiiiS_,"",@"SHT_CUDA_INFO"
	.sectionflags	@""
	.align	4


	//----- nvinfo : EIATTR_CUDA_API_VERSION
	.align		4
        /*0000*/ 	.byte	0x04, 0x37
        /*0002*/ 	.short	(.L_21 - .L_20)
.L_20:
        /*0004*/ 	.word	0x00000082


	//----- nvinfo : EIATTR_KPARAM_INFO
	.align		4
.L_21:
        /*0008*/ 	.byte	0x04, 0x17
        /*000a*/ 	.short	(.L_23 - .L_22)
.L_22:
        /*000c*/ 	.word	0x00000000
        /*0010*/ 	.short	0x0004
        /*0012*/ 	.short	0x0018
        /*0014*/ 	.byte	0x00, 0xf5, 0x21, 0x00


	//----- nvinfo : EIATTR_KPARAM_INFO
	.align		4
.L_23:
        /*0018*/ 	.byte	0x04, 0x17
        /*001a*/ 	.short	(.L_25 - .L_24)
.L_24:
        /*001c*/ 	.word	0x00000000
        /*0020*/ 	.short	0x0003
        /*0022*/ 	.short	0x0010
        /*0024*/ 	.byte	0x00, 0xf0, 0x11, 0x00


	//----- nvinfo : EIATTR_KPARAM_INFO
	.align		4
.L_25:
        /*0028*/ 	.byte	0x04, 0x17
        /*002a*/ 	.short	(.L_27 - .L_26)
.L_26:
        /*002c*/ 	.word	0x00000000
        /*0030*/ 	.short	0x0002
        /*0032*/ 	.short	0x000c
        /*0034*/ 	.byte	0x00, 0xf0, 0x11, 0x00


	//----- nvinfo : EIATTR_KPARAM_INFO
	.align		4
.L_27:
        /*0038*/ 	.byte	0x04, 0x17
        /*003a*/ 	.short	(.L_29 - .L_28)
.L_28:
        /*003c*/ 	.word	0x00000000
        /*0040*/ 	.short	0x0001
        /*0042*/ 	.short	0x0008
        /*0044*/ 	.byte	0x00, 0xf0, 0x11, 0x00


	//----- nvinfo : EIATTR_KPARAM_INFO
	.align		4
.L_29:
        /*0048*/ 	.byte	0x04, 0x17
        /*004a*/ 	.short	(.L_31 - .L_30)
.L_30:
        /*004c*/ 	.word	0x00000000
        /*0050*/ 	.short	0x0000
        /*0052*/ 	.short	0x0000
        /*0054*/ 	.byte	0x00, 0xf5, 0x21, 0x00


	//----- nvinfo : EIATTR_SPARSE_MMA_MASK
	.align		4
.L_31:
        /*0058*/ 	.byte	0x03, 0x50
        /*005a*/ 	.short	0x0000


	//----- nvinfo : EIATTR_MAXREG_COUNT
	.align		4
        /*005c*/ 	.byte	0x03, 0x1b
        /*005e*/ 	.short	0x00ff


	//----- nvinfo : EIATTR_MERCURY_ISA_VERSION
	.align		4
        /*0060*/ 	.byte	0x03, 0x5f
        /*0062*/ 	.short	0x0101


	//----- nvinfo : EIATTR_VRC_CTA_INIT_COUNT
	.align		4
        /*0064*/ 	.byte	0x02, 0x4a
	.zero		1
	.zero		1


	//----- nvinfo : EIATTR_EXIT_INSTR_OFFSETS
	.align		4
        /*0068*/ 	.byte	0x04, 0x1c
        /*006a*/ 	.short	(.L_33 - .L_32)


	//   ....[0]....
.L_32:
        /*006c*/ 	.word	0x00000030


	//   ....[1]....
        /*0070*/ 	.word	0x000006e0


	//   ....[2]....
        /*0074*/ 	.word	0x00000a30


	//   ....[3]....
        /*0078*/ 	.word	0x00000be0


	//----- nvinfo : EIATTR_CBANK_PARAM_SIZE
	.align		4
.L_33:
        /*007c*/ 	.byte	0x03, 0x19
        /*007e*/ 	.short	0x0020


	//----- nvinfo : EIATTR_PARAM_CBANK
	.align		4
        /*0080*/ 	.byte	0x04, 0x0a
        /*0082*/ 	.short	(.L_35 - .L_34)
	.align		4
.L_34:
        /*0084*/ 	.word	index@(.nv.constant0._Z15activation_tanhPfiiiS_)
        /*0088*/ 	.short	0x0380
        /*008a*/ 	.short	0x0020


	//----- nvinfo : EIATTR_SW_WAR
	.align		4
.L_35:
        /*008c*/ 	.byte	0x04, 0x36
        /*008e*/ 	.short	(.L_37 - .L_36)
.L_36:
        /*0090*/ 	.word	0x00000008
.L_37:


//--------------------- .nv.info._Z12cudaMeanPoolPfS_iiiiii --------------------------
	.section	.nv.info._Z12cudaMeanPoolPfS_iiiiii,"",@"SHT_CUDA_INFO"
	.sectionflags	@""
	.align	4


	//----- nvinfo : EIATTR_CUDA_API_VERSION
	.align		4
        /*0000*/ 	.byte	0x04, 0x37
        /*0002*/ 	.short	(.L_39 - .L_38)
.L_38:
        /*0004*/ 	.word	0x00000082


	//----- nvinfo : EIATTR_KPARAM_INFO
	.align		4
.L_39:
        /*0008*/ 	.byte	0x04, 0x17
        /*000a*/ 	.short	(.L_41 - .L_40)
.L_40:
        /*000c*/ 	.word	0x00000000
        /*0010*/ 	.short	0x0007
        /*0012*/ 	.short	0x0024
        /*0014*/ 	.byte	0x00, 0xf0, 0x11, 0x00


	//----- nvinfo : EIATTR_KPARAM_INFO
	.align		4
.L_41:
        /*0018*/ 	.byte	0x04, 0x17
        /*001a*/ 	.short	(.L_43 - .L_42)
.L_42:
        /*001c*/ 	.word	0x00000000
        /*0020*/ 	.short	0x0006
        /*0022*/ 	.short	0x0020
        /*0024*/ 	.byte	0x00, 0xf0, 0x11, 0x00


	//----- nvinfo : EIATTR_KPARAM_INFO
	.align		4
.L_43:
        /*0028*/ 	.byte	0x04, 0x17
        /*002a*/ 	.short	(.L_45 - .L_44)
.L_44:
        /*002c*/ 	.word	0x00000000
        /*0030*/ 	.short	0x0005
        /*0032*/ 	.short	0x001c
        /*0034*/ 	.byte	0x00, 0xf0, 0x11, 0x00


	//----- nvinfo : EIATTR_KPARAM_INFO
	.align		4
.L_45:
        /*0038*/ 	.byte	0x04, 0x17
        /*003a*/ 	.short	(.L_47 - .L_46)
.L_46:
        /*003c*/ 	.word	0x00000000
        /*0040*/ 	.short	0x0004
        /*0042*/ 	.short	0x0018
        /*0044*/ 	.byte	0x00, 0xf0, 0x11, 0x00


	//----- nvinfo : EIATTR_KPARAM_INFO
	.align		4
.L_47:
        /*0048*/ 	.byte	0x04, 0x17
        /*004a*/ 	.short	(.L_49 - .L_48)
.L_48:
        /*004c*/ 	.word	0x00000000
        /*0050*/ 	.short	0x0003
        /*0052*/ 	.short	0x0014
        /*0054*/ 	.byte	0x00, 0xf0, 0x11, 0x00


	//----- nvinfo : EIATTR_KPARAM_INFO
	.align		4
.L_49:
        /*0058*/ 	.byte	0x04, 0x17
        /*005a*/ 	.short	(.L_51 - .L_50)
.L_50:
        /*005c*/ 	.word	0x00000000
        /*0060*/ 	.short	0x0002
        /*0062*/ 	.short	0x0010
        /*0064*/ 	.byte	0x00, 0xf0, 0x11, 0x00


	//----- nvinfo : EIATTR_KPARAM_INFO
	.align		4
.L_51:
        /*0068*/ 	.byte	0x04, 0x17
        /*006a*/ 	.short	(.L_53 - .L_52)
.L_52:
        /*006c*/ 	.word	0x00000000
        /*0070*/ 	.short	0x0001
        /*0072*/ 	.short	0x0008
        /*0074*/ 	.byte	0x00, 0xf5, 0x21, 0x00


	//----- nvinfo : EIATTR_KPARAM_INFO
	.align		4
.L_53:
        /*0078*/ 	.byte	0x04, 0x17
        /*007a*/ 	.short	(.L_55 - .L_54)
.L_54:
        /*007c*/ 	.word	0x00000000
        /*0080*/ 	.short	0x0000
        /*0082*/ 	.short	0x0000
        /*0084*/ 	.byte	0x00, 0xf5, 0x21, 0x00


	//----- nvinfo : EIATTR_SPARSE_MMA_MASK
	.align		4
.L_55:
        /*0088*/ 	.byte	0x03, 0x50
        /*008a*/ 	.short	0x0000


	//----- nvinfo : EIATTR_MAXREG_COUNT
	.align		4
        /*008c*/ 	.byte	0x03, 0x1b
        /*008e*/ 	.short	0x00ff


	//----- nvinfo : EIATTR_MERCURY_ISA_VERSION
	.align		4
        /*0090*/ 	.byte	0x03, 0x5f
        /*0092*/ 	.short	0x0101


	//----- nvinfo : EIATTR_VRC_CTA_INIT_COUNT
	.align		4
        /*0094*/ 	.byte	0x02, 0x4a
	.zero		1
	.zero		1


	//----- nvinfo : EIATTR_EXIT_INSTR_OFFSETS
	.align		4
        /*0098*/ 	.byte	0x04, 0x1c
        /*009a*/ 	.short	(.L_57 - .L_56)


	//   ....[0]....
.L_56:
        /*009c*/ 	.word	0x00000030


	//   ....[1]....
        /*00a0*/ 	.word	0x000023c0


	//   ....[2]....
        /*00a4*/ 	.word	0x000026a0


	//   ....[3]....
        /*00a8*/ 	.word	0x00002820


	//   ....[4]....
        /*00ac*/ 	.word	0x00002920


	//   ....[5]....
        /*00b0*/ 	.word	0x00002990


	//----- nvinfo : EIATTR_CRS_STACK_SIZE
	.align		4
.L_57:
        /*00b4*/ 	.byte	0x04, 0x1e
        /*00b6*/ 	.short	(.L_59 - .L_58)
.L_58:
        /*00b8*/ 	.word	0x00000000


	//----- nvinfo : EIATTR_CBANK_PARAM_SIZE
	.align		4
.L_59:
        /*00bc*/ 	.byte	0x03, 0x19
        /*00be*/ 	.short	0x0028


	//----- nvinfo : EIATTR_PARAM_CBANK
	.align		4
        /*00c0*/ 	.byte	0x04, 0x0a
        /*00c2*/ 	.short	(.L_61 - .L_60)
	.align		4
.L_60:
        /*00c4*/ 	.word	index@(.nv.constant0._Z12cudaMeanPoolPfS_iiiiii)
        /*00c8*/ 	.short	0x0380
        /*00ca*/ 	.short	0x0028


	//----- nvinfo : EIATTR_SW_WAR
	.align		4
.L_61:
        /*00cc*/ 	.byte	0x04, 0x36
        /*00ce*/ 	.short	(.L_63 - .L_62)
.L_62:
        /*00d0*/ 	.word	0x00000008
.L_63:


//--------------------- .nv.info._Z10cudaConv2DPfS_S_iiiiii --------------------------
	.section	.nv.info._Z10cudaConv2DPfS_S_iiiiii,"",@"SHT_CUDA_INFO"
	.sectionflags	@""
	.align	4


	//----- nvinfo : EIATTR_CUDA_API_VERSION
	.align		4
        /*0000*/ 	.byte	0x04, 0x37
        /*0002*/ 	.short	(.L_65 - .L_64)
.L_64:
        /*0004*/ 	.word	0x00000082


	//----- nvinfo : EIATTR_KPARAM_INFO
	.align		4
.L_65:
        /*0008*/ 	.byte	0x04, 0x17
        /*000a*/ 	.short	(.L_67 - .L_66)
.L_66:
        /*000c*/ 	.word	0x00000000
        /*0010*/ 	.short	0x0008
        /*0012*/ 	.short	0x002c
        /*0014*/ 	.byte	0x00, 0xf0, 0x11, 0x00


	//----- nvinfo : EIATTR_KPARAM_INFO
	.align		4
.L_67:
        /*0018*/ 	.byte	0x04, 0x17
        /*001a*/ 	.short	(.L_69 - .L_68)
.L_68:
        /*001c*/ 	.word	0x00000000
        /*0020*/ 	.short	0x0007
        /*0022*/ 	.short	0x0028
        /*0024*/ 	.byte	0x00, 0xf0, 0x11, 0x00


	//----- nvinfo : EIATTR_KPARAM_INFO
	.align		4
.L_69:
        /*0028*/ 	.byte	0x04, 0x17
        /*002a*/ 	.short	(.L_71 - .L_70)
.L_70:
        /*002c*/ 	.word	0x00000000
        /*0030*/ 	.short	0x0006
        /*0032*/ 	.short	0x0024
        /*0034*/ 	.byte	0x00, 0xf0, 0x11, 0x00


	//----- nvinfo : EIATTR_KPARAM_INFO
	.align		4
.L_71:
        /*0038*/ 	.byte	0x04, 0x17
        /*003a*/ 	.short	(.L_73 - .L_72)
.L_72:
        /*003c*/ 	.word	0x00000000
        /*0040*/ 	.short	0x0005
        /*0042*/ 	.short	0x0020
        /*0044*/ 	.byte	0x00, 0xf0, 0x11, 0x00


	//----- nvinfo : EIATTR_KPARAM_INFO
	.align		4
.L_73:
        /*0048*/ 	.byte	0x04, 0x17
        /*004a*/ 	.short	(.L_75 - .L_74)
.L_74:
        /*004c*/ 	.word	0x00000000
        /*0050*/ 	.short	0x0004
        /*0052*/ 	.short	0x001c
        /*0054*/ 	.byte	0x00, 0xf0, 0x11, 0x00


	//----- nvinfo : EIATTR_KPARAM_INFO
	.align		4
.L_75:
        /*0058*/ 	.byte	0x04, 0x17
        /*005a*/ 	.short	(.L_77 - .L_76)
.L_76:
        /*005c*/ 	.word	0x00000000
        /*0060*/ 	.short	0x0003
        /*0062*/ 	.short	0x0018
        /*0064*/ 	.byte	0x00, 0xf0, 0x11, 0x00


	//----- nvinfo : EIATTR_KPARAM_INFO
	.align		4
.L_77:
        /*0068*/ 	.byte	0x04, 0x17
        /*006a*/ 	.short	(.L_79 - .L_78)
.L_78:
        /*006c*/ 	.word	0x00000000
        /*0070*/ 	.short	0x0002
        /*0072*/ 	.short	0x0010
        /*0074*/ 	.byte	0x00, 0xf5, 0x21, 0x00


	//----- nvinfo : EIATTR_KPARAM_INFO
	.align		4
.L_79:
        /*0078*/ 	.byte	0x04, 0x17
        /*007a*/ 	.short	(.L_81 - .L_80)
.L_80:
        /*007c*/ 	.word	0x00000000
        /*0080*/ 	.short	0x0001
        /*0082*/ 	.short	0x0008
        /*0084*/ 	.byte	0x00, 0xf5, 0x21, 0x00


	//----- nvinfo : EIATTR_KPARAM_INFO
	.align		4
.L_81:
        /*0088*/ 	.byte	0x04, 0x17
        /*008a*/ 	.short	(.L_83 - .L_82)
.L_82:
        /*008c*/ 	.word	0x00000000
        /*0090*/ 	.short	0x0000
        /*0092*/ 	.short	0x0000
        /*0094*/ 	.byte	0x00, 0xf5, 0x21, 0x00


	//----- nvinfo : EIATTR_SPARSE_MMA_MASK
	.align		4
.L_83:
        /*0098*/ 	.byte	0x03, 0x50
        /*009a*/ 	.short	0x0000


	//----- nvinfo : EIATTR_MAXREG_COUNT
	.align		4
        /*009c*/ 	.byte	0x03, 0x1b
        /*009e*/ 	.short	0x00ff


	//----- nvinfo : EIATTR_MERCURY_ISA_VERSION
	.align		4
        /*00a0*/ 	.byte	0x03, 0x5f
        /*00a2*/ 	.short	0x0101


	//----- nvinfo : EIATTR_VRC_CTA_INIT_COUNT
	.align		4
        /*00a4*/ 	.byte	0x02, 0x4a
	.zero		1
	.zero		1


	//----- nvinfo : EIATTR_EXIT_INSTR_OFFSETS
	.align		4
        /*00a8*/ 	.byte	0x04, 0x1c
        /*00aa*/ 	.short	(.L_85 - .L_84)


	//   ....[0]....
.L_84:
        /*00ac*/ 	.word	0x00000060


	//   ....[1]....
        /*00b0*/ 	.word	0x00001150


	//----- nvinfo : EIATTR_CBANK_PARAM_SIZE
	.align		4
.L_85:
        /*00b4*/ 	.byte	0x03, 0x19
        /*00b6*/ 	.short	0x0030


	//----- nvinfo : EIATTR_PARAM_CBANK
	.align		4
        /*00b8*/ 	.byte	0x04, 0x0a
        /*00ba*/ 	.short	(.L_87 - .L_86)
	.align		4
.L_86:
        /*00bc*/ 	.word	index@(.nv.constant0._Z10cudaConv2DPfS_S_iiiiii)
        /*00c0*/ 	.short	0x0380
        /*00c2*/ 	.short	0x0030


	//----- nvinfo : EIATTR_SW_WAR
	.align		4
.L_87:
        /*00c4*/ 	.byte	0x04, 0x36
        /*00c6*/ 	.short	(.L_89 - .L_88)
.L_88:
        /*00c8*/ 	.word	0x00000008
.L_89:


//--------------------- .nv.callgraph             --------------------------
	.section	.nv.callgraph,"",@"SHT_CUDA_CALLGRAPH"
	.align	4
	.sectionentsize	8
	.align		4
        /*0000*/ 	.word	0x00000000
	.align		4
        /*0004*/ 	.word	0xffffffff
	.align		4
        /*0008*/ 	.word	0x00000000
	.align		4
        /*000c*/ 	.word	0xfffffffe
	.align		4
        /*0010*/ 	.word	0x00000000
	.align		4
        /*0014*/ 	.word	0xfffffffd
	.align		4
        /*0018*/ 	.word	0x00000000
	.align		4
        /*001c*/ 	.word	0xfffffffc


//--------------------- .text._Z15activation_tanhPfiiiS_ --------------------------
	.section	.text._Z15activation_tanhPfiiiS_,"ax",@progbits
	.align	128
        .global         _Z15activation_tanhPfiiiS_
        .type           _Z15activation_tanhPfiiiS_,@function
        .size           _Z15activation_tanhPfiiiS_,(.L_x_99 - _Z15activation_tanhPfiiiS_)
        .other          _Z15activation_tanhPfiiiS_,@"STO_CUDA_ENTRY STV_DEFAULT"
_Z15activation_tanhPfiiiS_:
.text._Z15activation_tanhPfiiiS_:
[----:B------:R-:W-:Y:S08]  /*0000*/  LDC R1, c[0x0][0x37c] ;  /* 0x0000df00ff017b82 */ /* 0x000ff00000000800 */
[----:B------:R-:W0:Y:S02]  /*0010*/  LDC R0, c[0x0][0x390] ;  /* 0x0000e400ff007b82 */ /* 0x000e240000000800 */
[----:B0-----:R-:W-:-:S13]  /*0020*/  ISETP.GE.AND P0, PT, R0, 0x1, PT ;  /* 0x000000010000780c */ /* 0x001fda0003f06270 */
[----:B------:R-:W-:Y:S05]  /*0030*/  @!P0 EXIT ;  /* 0x000000000000894d */ /* 0x000fea0003800000 */
[----:B------:R-:W0:Y:S01]  /*0040*/  S2R R11, SR_CTAID.X ;  /* 0x00000000000b7919 */ /* 0x000e220000002500 */
[C---:B------:R-:W-:Y:S01]  /*0050*/  ISETP.GE.U32.AND P1, PT, R0.reuse, 0x4, PT ;  /* 0x000000040000780c */ /* 0x040fe20003f26070 */
[----:B------:R-:W1:Y:S01]  /*0060*/  LDCU.64 UR4, c[0x0][0x358] ;  /* 0x00006b00ff0477ac */ /* 0x000e620008000a00 */
[----:B------:R-:W-:Y:S01]  /*0070*/  LOP3.LUT R20, R0, 0x3, RZ, 0xc0, !PT ;  /* 0x0000000300147812 */ /* 0x000fe200078ec0ff */
[----:B------:R-:W2:Y:S01]  /*0080*/  S2R R12, SR_TID.X ;  /* 0x00000000000c7919 */ /* 0x000ea20000002100 */
[----:B------:R-:W-:Y:S02]  /*0090*/  HFMA2 R10, -RZ, RZ, 0, 0 ;  /* 0x00000000ff0a7431 */ /* 0x000fe400000001ff */
[----:B------:R-:W-:-:S07]  /*00a0*/  ISETP.NE.AND P0, PT, R20, RZ, PT ;  /* 0x000000ff1400720c */ /* 0x000fce0003f05270 */
[----:B------:R-:W-:Y:S06]  /*00b0*/  @!P1 BRA `(.L_x_0) ;  /* 0x0000000400889947 */ /* 0x000fec0003800000 */
[----:B------:R-:W0:Y:S01]  /*00c0*/  LDC.64 R18, c[0x0][0x388] ;  /* 0x0000e200ff127b82 */ /* 0x000e220000000a00 */
[----:B------:R-:W-:-:S04]  /*00d0*/  LOP3.LUT R10, R0, 0x7ffffffc, RZ, 0xc0, !PT ;  /* 0x7ffffffc000a7812 */ /* 0x000fc800078ec0ff */
[----:B------:R-:W-:-:S03]  /*00e0*/  IADD3 R14, PT, PT, -R10, RZ, RZ ;  /* 0x000000ff0a0e7210 */ /* 0x000fc60007ffe1ff */
[----:B------:R-:W3:Y:S08]  /*00f0*/  LDC.64 R4, c[0x0][0x380] ;  /* 0x0000e000ff047b82 */ /* 0x000ef00000000a00 */
[----:B------:R-:W4:Y:S01]  /*0100*/  LDC.64 R2, c[0x0][0x398] ;  /* 0x0000e600ff027b82 */ /* 0x000f220000000a00 */
[----:B0-----:R-:W-:Y:S01]  /*0110*/  IADD3 R21, PT, PT, R11, R18, RZ ;  /* 0x000000120b157210 */ /* 0x001fe20007ffe0ff */
[C---:B------:R-:W-:Y:S01]  /*0120*/  IMAD R17, R18.reuse, 0x3, R11 ;  /* 0x0000000312117824 */ /* 0x040fe200078e020b */
[C---:B------:R-:W-:Y:S01]  /*0130*/  LEA R15, R18.reuse, R11, 0x1 ;  /* 0x0000000b120f7211 */ /* 0x040fe200078e08ff */
[----:B------:R-:W-:-:S02]  /*0140*/  IMAD R13, R18, R19, RZ ;  /* 0x00000013120d7224 */ /* 0x000fc400078e02ff */
[-CC-:B--2---:R-:W-:Y:S02]  /*0150*/  IMAD R21, R21, R19.reuse, R12.reuse ;  /* 0x0000001315157224 */ /* 0x184fe400078e020c */
[-CC-:B------:R-:W-:Y:S02]  /*0160*/  IMAD R15, R15, R19.reuse, R12.reuse ;  /* 0x000000130f0f7224 */ /* 0x180fe400078e020c */
[-CC-:B------:R-:W-:Y:S02]  /*0170*/  IMAD R17, R17, R19.reuse, R12.reuse ;  /* 0x0000001311117224 */ /* 0x180fe400078e020c */
[----:B---3--:R-:W-:-:S07]  /*0180*/  IMAD R19, R11, R19, R12 ;  /* 0x000000130b137224 */ /* 0x008fce00078e020c */
.L_x_1:
[----:B---3--:R-:W-:-:S06]  /*0190*/  IMAD.WIDE R8, R19, 0x4, R4 ;  /* 0x0000000413087825 */ /* 0x008fcc00078e0204 */
[----:B-1----:R-:W2:Y:S01]  /*01a0*/  LDG.E R8, desc[UR4][R8.64] ;  /* 0x0000000408087981 */ /* 0x002ea2000c1e1900 */
[----:B------:R-:W-:Y:S01]  /*01b0*/  MOV R18, 0x3c80f082 ;  /* 0x3c80f08200127802 */ /* 0x000fe20000000f00 */
[----:B------:R-:W-:Y:S02]  /*01c0*/  HFMA2 R16, -RZ, RZ, 1.875, 0 ;  /* 0x3f800000ff107431 */ /* 0x000fe400000001ff */
[C---:B--2---:R-:W-:Y:S01]  /*01d0*/  FMUL R6, |R8|.reuse, 2.8853900432586669922 ;  /* 0x4038aa3b08067820 */ /* 0x044fe20000400200 */
[C---:B------:R-:W-:Y:S01]  /*01e0*/  FMUL R25, R8.reuse, R8 ;  /* 0x0000000808197220 */ /* 0x040fe20000400000 */
[C---:B------:R-:W-:Y:S02]  /*01f0*/  FSETP.GE.AND P2, PT, |R8|.reuse, 0.60000002384185791016, PT ;  /* 0x3f19999a0800780b */ /* 0x040fe40003f46200 */
[----:B------:R-:W-:Y:S01]  /*0200*/  FSETP.GE.AND P1, PT, |R8|, 9.010913848876953125, PT ;  /* 0x41102cb40800780b */ /* 0x000fe20003f26200 */
[C---:B------:R-:W-:Y:S01]  /*0210*/  FFMA R24, R25.reuse, R18, -0.052303962409496307373 ;  /* 0xbd563cae19187423 */ /* 0x040fe20000000012 */
[----:B------:R-:W0:Y:S03]  /*0220*/  MUFU.EX2 R6, R6 ;  /* 0x0000000600067308 */ /* 0x000e260000000800 */
[----:B------:R-:W-:Y:S01]  /*0230*/  FFMA R24, R25, R24, 0.1331529766321182251 ;  /* 0x3e08594119187423 */ /* 0x000fe20000000018 */
[----:B0-----:R-:W-:-:S03]  /*0240*/  FADD R7, R6, 1 ;  /* 0x3f80000006077421 */ /* 0x001fc60000000000 */
[----:B------:R-:W-:-:S04]  /*0250*/  FFMA R6, R25, R24, -0.33332768082618713379 ;  /* 0xbeaaa9ed19067423 */ /* 0x000fc80000000018 */
[----:B------:R-:W-:Y:S01]  /*0260*/  FFMA R25, R25, R6, RZ ;  /* 0x0000000619197223 */ /* 0x000fe200000000ff */
[----:B------:R-:W0:Y:S02]  /*0270*/  MUFU.RCP R7, R7 ;  /* 0x0000000700077308 */ /* 0x000e240000001000 */
[----:B0-----:R-:W-:Y:S01]  /*0280*/  FFMA R22, R7, -2, R16 ;  /* 0xc000000007167823 */ /* 0x001fe20000000010 */
[----:B----4-:R-:W-:-:S04]  /*0290*/  IMAD.WIDE R6, R19, 0x4, R2 ;  /* 0x0000000413067825 */ /* 0x010fc800078e0202 */
[----:B------:R-:W-:-:S04]  /*02a0*/  FSEL R9, R22, 1, !P1 ;  /* 0x3f80000016097808 */ /* 0x000fc80004800000 */
[--C-:B------:R-:W-:Y:S01]  /*02b0*/  LOP3.LUT R23, R9, 0x80000000, R8.reuse, 0xb8, !PT ;  /* 0x8000000009177812 */ /* 0x100fe200078eb808 */
[----:B------:R-:W-:Y:S01]  /*02c0*/  @!P2 FFMA R23, R8, R25, R8 ;  /* 0x000000190817a223 */ /* 0x000fe20000000008 */
[----:B------:R-:W-:-:S04]  /*02d0*/  IMAD.WIDE R8, R21, 0x4, R4 ;  /* 0x0000000415087825 */ /* 0x000fc800078e0204 */
[----:B------:R0:W-:Y:S04]  /*02e0*/  STG.E desc[UR4][R6.64], R23 ;  /* 0x0000001706007986 */ /* 0x0001e8000c101904 */
[----:B------:R-:W2:Y:S02]  /*02f0*/  LDG.E R8, desc[UR4][R8.64] ;  /* 0x0000000408087981 */ /* 0x000ea4000c1e1900 */
[C---:B--2---:R-:W-:Y:S01]  /*0300*/  FMUL R22, |R8|.reuse, 2.8853900432586669922 ;  /* 0x4038aa3b08167820 */ /* 0x044fe20000400200 */
[C---:B------:R-:W-:Y:S01]  /*0310*/  FMUL R27, R8.reuse, R8 ;  /* 0x00000008081b7220 */ /* 0x040fe20000400000 */
[C---:B------:R-:W-:Y:S02]  /*0320*/  FSETP.GE.AND P2, PT, |R8|.reuse, 0.60000002384185791016, PT ;  /* 0x3f19999a0800780b */ /* 0x040fe40003f46200 */
[----:B------:R-:W-:Y:S01]  /*0330*/  FSETP.GE.AND P1, PT, |R8|, 9.010913848876953125, PT ;  /* 0x41102cb40800780b */ /* 0x000fe20003f26200 */
[C---:B------:R-:W-:Y:S01]  /*0340*/  FFMA R26, R27.reuse, R18, -0.052303962409496307373 ;  /* 0xbd563cae1b1a7423 */ /* 0x040fe20000000012 */
[----:B------:R-:W1:Y:S03]  /*0350*/  MUFU.EX2 R22, R22 ;  /* 0x0000001600167308 */ /* 0x000e660000000800 */
[----:B0-----:R-:W-:-:S04]  /*0360*/  FFMA R6, R27, R26, 0.1331529766321182251 ;  /* 0x3e0859411b067423 */ /* 0x001fc8000000001a */
[----:B------:R-:W-:-:S04]  /*0370*/  FFMA R6, R27, R6, -0.33332768082618713379 ;  /* 0xbeaaa9ed1b067423 */ /* 0x000fc80000000006 */
[----:B------:R-:W-:Y:S01]  /*0380*/  FFMA R27, R27, R6, RZ ;  /* 0x000000061b1b7223 */ /* 0x000fe200000000ff */
[----:B------:R-:W-:-:S04]  /*0390*/  IMAD.WIDE R6, R21, 0x4, R2 ;  /* 0x0000000415067825 */ /* 0x000fc800078e0202 */
[----:B-1----:R-:W-:-:S04]  /*03a0*/  FADD R24, R22, 1 ;  /* 0x3f80000016187421 */ /* 0x002fc80000000000 */
[----:B------:R-:W0:Y:S02]  /*03b0*/  MUFU.RCP R25, R24 ;  /* 0x0000001800197308 */ /* 0x000e240000001000 */
[----:B0-----:R-:W-:-:S05]  /*03c0*/  FFMA R25, R25, -2, R16 ;  /* 0xc000000019197823 */ /* 0x001fca0000000010 */
        /* <DEDUP_REMOVED lines=15> */
[----:B-1----:R-:W-:-:S06]  /*04c0*/  FADD R23, R22, 1 ;  /* 0x3f80000016177421 */ /* 0x002fcc0000000000 */
[----:B------:R-:W0:Y:S02]  /*04d0*/  MUFU.RCP R23, R23 ;  /* 0x0000001700177308 */ /* 0x000e240000001000 */
[----:B0-----:R-:W-:-:S05]  /*04e0*/  FFMA R24, R23, -2, R16 ;  /* 0xc000000017187823 */ /* 0x001fca0000000010 */
[----:B------:R-:W-:-:S04]  /*04f0*/  FSEL R7, R24, 1, !P1 ;  /* 0x3f80000018077808 */ /* 0x000fc80004800000 */
[--C-:B------:R-:W-:Y:S01]  /*0500*/  LOP3.LUT R25, R7, 0x80000000, R8.reuse, 0xb8, !PT ;  /* 0x8000000007197812 */ /* 0x100fe200078eb808 */
[----:B------:R-:W-:Y:S01]  /*0510*/  @!P2 FFMA R25, R8, R27, R8 ;  /* 0x0000001b0819a223 */ /* 0x000fe20000000008 */
[----:B------:R-:W-:-:S04]  /*0520*/  IMAD.WIDE R6, R15, 0x4, R2 ;  /* 0x000000040f067825 */ /* 0x000fc800078e0202 */
[----:B------:R-:W-:Y:S01]  /*0530*/  IMAD.WIDE R8, R17, 0x4, R4 ;  /* 0x0000000411087825 */ /* 0x000fe200078e0204 */
[----:B------:R0:W-:Y:S05]  /*0540*/  STG.E desc[UR4][R6.64], R25 ;  /* 0x0000001906007986 */ /* 0x0001ea000c101904 */
[----:B------:R-:W2:Y:S01]  /*0550*/  LDG.E R8, desc[UR4][R8.64] ;  /* 0x0000000408087981 */ /* 0x000ea2000c1e1900 */
[----:B------:R-:W-:Y:S02]  /*0560*/  IADD3 R14, PT, PT, R14, 0x4, RZ ;  /* 0x000000040e0e7810 */ /* 0x000fe40007ffe0ff */
[C---:B------:R-:W-:Y:S02]  /*0570*/  LEA R21, R13.reuse, R21, 0x2 ;  /* 0x000000150d157211 */ /* 0x040fe400078e10ff */
[----:B------:R-:W-:-:S02]  /*0580*/  LEA R15, R13, R15, 0x2 ;  /* 0x0000000f0d0f7211 */ /* 0x000fc400078e10ff */
[----:B------:R-:W-:Y:S01]  /*0590*/  LEA R19, R13, R19, 0x2 ;  /* 0x000000130d137211 */ /* 0x000fe200078e10ff */
        /* <DEDUP_REMOVED lines=12> */
[----:B------:R-:W-:Y:S02]  /*0660*/  FSEL R7, R16, 1, !P1 ;  /* 0x3f80000010077808 */ /* 0x000fe40004800000 */
[----:B------:R-:W-:Y:S02]  /*0670*/  ISETP.NE.AND P1, PT, R14, RZ, PT ;  /* 0x000000ff0e00720c */ /* 0x000fe40003f25270 */
[----:B------:R-:W-:Y:S01]  /*0680*/  LOP3.LUT R9, R7, 0x80000000, R8, 0xb8, !PT ;  /* 0x8000000007097812 */ /* 0x000fe200078eb808 */
[----:B------:R-:W-:-:S04]  /*0690*/  IMAD.WIDE R6, R17, 0x4, R2 ;  /* 0x0000000411067825 */ /* 0x000fc800078e0202 */
[----:B------:R-:W-:Y:S01]  /*06a0*/  @!P2 FFMA R9, R8, R27, R8 ;  /* 0x0000001b0809a223 */ /* 0x000fe20000000008 */
[----:B------:R-:W-:-:S04]  /*06b0*/  LEA R17, R13, R17, 0x2 ;  /* 0x000000110d117211 */ /* 0x000fc800078e10ff */
[----:B------:R3:W-:Y:S01]  /*06c0*/  STG.E desc[UR4][R6.64], R9 ;  /* 0x0000000906007986 */ /* 0x0007e2000c101904 */
[----:B------:R-:W-:Y:S05]  /*06d0*/  @P1 BRA `(.L_x_1) ;  /* 0xfffffff800ac1947 */ /* 0x000fea000383ffff */
.L_x_0:
[----:B-1----:R-:W-:Y:S05]  /*06e0*/  @!P0 EXIT ;  /* 0x000000000000894d */ /* 0x002fea0003800000 */
[----:B------:R-:W-:Y:S02]  /*06f0*/  ISETP.NE.AND P1, PT, R20, 0x1, PT ;  /* 0x000000011400780c */ /* 0x000fe40003f25270 */
[----:B------:R-:W-:-:S04]  /*0700*/  LOP3.LUT R0, R0, 0x1, RZ, 0xc0, !PT ;  /* 0x0000000100007812 */ /* 0x000fc800078ec0ff */
[----:B------:R-:W-:-:S07]  /*0710*/  ISETP.NE.U32.AND P0, PT, R0, 0x1, PT ;  /* 0x000000010000780c */ /* 0x000fce0003f05070 */
[----:B------:R-:W-:Y:S06]  /*0720*/  @!P1 BRA `(.L_x_2) ;  /* 0x0000000000c09947 */ /* 0x000fec0003800000 */
[----:B------:R-:W0:Y:S01]  /*0730*/  LDCU.64 UR6, c[0x0][0x388] ;  /* 0x00007100ff0677ac */ /* 0x000e220008000a00 */
[----:B------:R-:W3:Y:S08]  /*0740*/  LDC.64 R4, c[0x0][0x380] ;  /* 0x0000e000ff047b82 */ /* 0x000ef00000000a00 */
[----:B------:R-:W1:Y:S01]  /*0750*/  LDC.64 R2, c[0x0][0x398] ;  /* 0x0000e600ff027b82 */ /* 0x000e620000000a00 */
[----:B0-----:R-:W-:-:S04]  /*0760*/  IMAD R13, R10, UR6, R11 ;  /* 0x000000060a0d7c24 */ /* 0x001fc8000f8e020b */
[----:B--2---:R-:W-:-:S04]  /*0770*/  IMAD R15, R13, UR7, R12 ;  /* 0x000000070d0f7c24 */ /* 0x004fc8000f8e020c */
[----:B---3--:R-:W-:-:S06]  /*0780*/  IMAD.WIDE R8, R15, 0x4, R4 ;  /* 0x000000040f087825 */ /* 0x008fcc00078e0204 */
[----:B------:R0:W2:Y:S01]  /*0790*/  LDG.E R8, desc[UR4][R8.64] ;  /* 0x0000000408087981 */ /* 0x0000a2000c1e1900 */
[----:B------:R-:W-:Y:S01]  /*07a0*/  MOV R7, 0x3c80f082 ;  /* 0x3c80f08200077802 */ /* 0x000fe20000000f00 */
[----:B------:R-:W-:Y:S01]  /*07b0*/  HFMA2 R6, -RZ, RZ, 1.875, 0 ;  /* 0x3f800000ff067431 */ /* 0x000fe200000001ff */
[----:B0-----:R-:W-:-:S05]  /*07c0*/  IADD3 R9, PT, PT, R13, UR6, RZ ;  /* 0x000000060d097c10 */ /* 0x001fca000fffe0ff */
[----:B------:R-:W-:-:S04]  /*07d0*/  IMAD R9, R9, UR7, R12 ;  /* 0x0000000709097c24 */ /* 0x000fc8000f8e020c */
[----:B------:R-:W-:-:S04]  /*07e0*/  IMAD.WIDE R4, R9, 0x4, R4 ;  /* 0x0000000409047825 */ /* 0x000fc800078e0204 */
        /* <DEDUP_REMOVED lines=8> */
[C---:B------:R-:W-:Y:S01]  /*0870*/  FFMA R0, R16.reuse, R19, -0.33332768082618713379 ;  /* 0xbeaaa9ed10007423 */ /* 0x040fe20000000013 */
[----:B------:R1:W0:Y:S03]  /*0880*/  MUFU.RCP R17, R14 ;  /* 0x0000000e00117308 */ /* 0x0002260000001000 */
[----:B------:R-:W-:Y:S01]  /*0890*/  FFMA R13, R16, R0, RZ ;  /* 0x00000000100d7223 */ /* 0x000fe200000000ff */
[----:B-1----:R-:W-:-:S04]  /*08a0*/  IMAD.WIDE R14, R15, 0x4, R2 ;  /* 0x000000040f0e7825 */ /* 0x002fc800078e0202 */
[----:B0-----:R-:W-:-:S05]  /*08b0*/  FFMA R17, R17, -2, R6 ;  /* 0xc000000011117823 */ /* 0x001fca0000000006 */
[----:B------:R-:W-:-:S04]  /*08c0*/  FSEL R17, R17, 1, !P1 ;  /* 0x3f80000011117808 */ /* 0x000fc80004800000 */
[--C-:B------:R-:W-:Y:S01]  /*08d0*/  LOP3.LUT R17, R17, 0x80000000, R8.reuse, 0xb8, !PT ;  /* 0x8000000011117812 */ /* 0x100fe200078eb808 */
[----:B------:R-:W-:-:S05]  /*08e0*/  @!P2 FFMA R17, R8, R13, R8 ;  /* 0x0000000d0811a223 */ /* 0x000fca0000000008 */
[----:B------:R1:W-:Y:S04]  /*08f0*/  STG.E desc[UR4][R14.64], R17 ;  /* 0x000000110e007986 */ /* 0x0003e8000c101904 */
[----:B------:R-:W2:Y:S01]  /*0900*/  LDG.E R4, desc[UR4][R4.64] ;  /* 0x0000000404047981 */ /* 0x000ea2000c1e1900 */
[----:B------:R-:W-:Y:S01]  /*0910*/  IMAD.WIDE R2, R9, 0x4, R2 ;  /* 0x0000000409027825 */ /* 0x000fe200078e0202 */
[----:B------:R-:W-:-:S03]  /*0920*/  IADD3 R10, PT, PT, R10, 0x2, RZ ;  /* 0x000000020a0a7810 */ /* 0x000fc60007ffe0ff */
[C---:B--2---:R-:W-:Y:S01]  /*0930*/  FMUL R8, |R4|.reuse, 2.8853900432586669922 ;  /* 0x4038aa3b04087820 */ /* 0x044fe20000400200 */
[C---:B------:R-:W-:Y:S01]  /*0940*/  FMUL R16, R4.reuse, R4 ;  /* 0x0000000404107220 */ /* 0x040fe20000400000 */
[C---:B------:R-:W-:Y:S02]  /*0950*/  FSETP.GE.AND P2, PT, |R4|.reuse, 0.60000002384185791016, PT ;  /* 0x3f19999a0400780b */ /* 0x040fe40003f46200 */
[----:B------:R-:W-:Y:S01]  /*0960*/  FSETP.GE.AND P1, PT, |R4|, 9.010913848876953125, PT ;  /* 0x41102cb40400780b */ /* 0x000fe20003f26200 */
[C---:B------:R-:W-:Y:S01]  /*0970*/  FFMA R7, R16.reuse, R7, -0.052303962409496307373 ;  /* 0xbd563cae10077423 */ /* 0x040fe20000000007 */
[----:B------:R-:W0:Y:S03]  /*0980*/  MUFU.EX2 R8, R8 ;  /* 0x0000000800087308 */ /* 0x000e260000000800 */
[----:B------:R-:W-:-:S04]  /*0990*/  FFMA R7, R16, R7, 0.1331529766321182251 ;  /* 0x3e08594110077423 */ /* 0x000fc80000000007 */
[----:B------:R-:W-:-:S04]  /*09a0*/  FFMA R0, R16, R7, -0.33332768082618713379 ;  /* 0xbeaaa9ed10007423 */ /* 0x000fc80000000007 */
[----:B------:R-:W-:Y:S01]  /*09b0*/  FFMA R7, R16, R0, RZ ;  /* 0x0000000010077223 */ /* 0x000fe200000000ff */
[----:B0-----:R-:W-:-:S06]  /*09c0*/  FADD R13, R8, 1 ;  /* 0x3f800000080d7421 */ /* 0x001fcc0000000000 */
[----:B------:R-:W0:Y:S02]  /*09d0*/  MUFU.RCP R13, R13 ;  /* 0x0000000d000d7308 */ /* 0x000e240000001000 */
[----:B0-----:R-:W-:-:S05]  /*09e0*/  FFMA R6, R13, -2, R6 ;  /* 0xc00000000d067823 */ /* 0x001fca0000000006 */
[----:B------:R-:W-:-:S04]  /*09f0*/  FSEL R5, R6, 1, !P1 ;  /* 0x3f80000006057808 */ /* 0x000fc80004800000 */
[--C-:B------:R-:W-:Y:S01]  /*0a00*/  LOP3.LUT R5, R5, 0x80000000, R4.reuse, 0xb8, !PT ;  /* 0x8000000005057812 */ /* 0x100fe200078eb804 */
[----:B------:R-:W-:-:S05]  /*0a10*/  @!P2 FFMA R5, R4, R7, R4 ;  /* 0x000000070405a223 */ /* 0x000fca0000000004 */
[----:B------:R1:W-:Y:S02]  /*0a20*/  STG.E desc[UR4][R2.64], R5 ;  /* 0x0000000502007986 */ /* 0x0003e4000c101904 */
.L_x_2:
[----:B------:R-:W-:Y:S05]  /*0a30*/  @P0 EXIT ;  /* 0x000000000000094d */ /* 0x000fea0003800000 */
[----:B------:R-:W0:Y:S01]  /*0a40*/  LDCU.64 UR6, c[0x0][0x388] ;  /* 0x00007100ff0677ac */ /* 0x000e220008000a00 */
[----:B-1----:R-:W1:Y:S08]  /*0a50*/  LDC.64 R2, c[0x0][0x380] ;  /* 0x0000e000ff027b82 */ /* 0x002e700000000a00 */
[----:B------:R-:W4:Y:S01]  /*0a60*/  LDC.64 R4, c[0x0][0x398] ;  /* 0x0000e600ff047b82 */ /* 0x000f220000000a00 */
[----:B0-----:R-:W-:-:S04]  /*0a70*/  IMAD R11, R10, UR6, R11 ;  /* 0x000000060a0b7c24 */ /* 0x001fc8000f8e020b */
[----:B--2---:R-:W-:-:S04]  /*0a80*/  IMAD R11, R11, UR7, R12 ;  /* 0x000000070b0b7c24 */ /* 0x004fc8000f8e020c */
[----:B-1----:R-:W-:-:S05]  /*0a90*/  IMAD.WIDE R2, R11, 0x4, R2 ;  /* 0x000000040b027825 */ /* 0x002fca00078e0202 */
[----:B---3--:R-:W2:Y:S01]  /*0aa0*/  LDG.E R6, desc[UR4][R2.64] ;  /* 0x0000000402067981 */ /* 0x008ea2000c1e1900 */
[----:B------:R-:W-:Y:S01]  /*0ab0*/  HFMA2 R10, -RZ, RZ, 1.125, -9232 ;  /* 0x3c80f082ff0a7431 */ /* 0x000fe200000001ff */
[----:B------:R-:W-:Y:S01]  /*0ac0*/  MOV R8, 0x3f800000 ;  /* 0x3f80000000087802 */ /* 0x000fe20000000f00 */
[C---:B--2---:R-:W-:Y:S01]  /*0ad0*/  FMUL R0, |R6|.reuse, 2.8853900432586669922 ;  /* 0x4038aa3b06007820 */ /* 0x044fe20000400200 */
[C---:B------:R-:W-:Y:S01]  /*0ae0*/  FMUL R9, R6.reuse, R6 ;  /* 0x0000000606097220 */ /* 0x040fe20000400000 */
[C---:B------:R-:W-:Y:S02]  /*0af0*/  FSETP.GE.AND P1, PT, |R6|.reuse, 0.60000002384185791016, PT ;  /* 0x3f19999a0600780b */ /* 0x040fe40003f26200 */
[----:B------:R-:W-:Y:S01]  /*0b00*/  FSETP.GE.AND P0, PT, |R6|, 9.010913848876953125, PT ;  /* 0x41102cb40600780b */ /* 0x000fe20003f06200 */
[C---:B------:R-:W-:Y:S01]  /*0b10*/  FFMA R10, R9.reuse, R10, -0.052303962409496307373 ;  /* 0xbd563cae090a7423 */ /* 0x040fe2000000000a */
[----:B------:R-:W0:Y:S02]  /*0b20*/  MUFU.EX2 R0, R0 ;  /* 0x0000000000007308 */ /* 0x000e240000000800 */
[----:B0-----:R-:W-:Y:S01]  /*0b30*/  FADD R7, R0, 1 ;  /* 0x3f80000000077421 */ /* 0x001fe20000000000 */
[----:B------:R-:W-:-:S04]  /*0b40*/  FFMA R0, R9, R10, 0.1331529766321182251 ;  /* 0x3e08594109007423 */ /* 0x000fc8000000000a */
[C---:B------:R-:W-:Y:S01]  /*0b50*/  FFMA R0, R9.reuse, R0, -0.33332768082618713379 ;  /* 0xbeaaa9ed09007423 */ /* 0x040fe20000000000 */
[----:B------:R-:W0:Y:S03]  /*0b60*/  MUFU.RCP R7, R7 ;  /* 0x0000000700077308 */ /* 0x000e260000001000 */
[----:B------:R-:W-:Y:S01]  /*0b70*/  FFMA R9, R9, R0, RZ ;  /* 0x0000000009097223 */ /* 0x000fe200000000ff */
[----:B0-----:R-:W-:-:S05]  /*0b80*/  FFMA R8, R7, -2, R8 ;  /* 0xc000000007087823 */ /* 0x001fca0000000008 */
[----:B------:R-:W-:-:S04]  /*0b90*/  FSEL R3, R8, 1, !P0 ;  /* 0x3f80000008037808 */ /* 0x000fc80004000000 */
[----:B------:R-:W-:Y:S01]  /*0ba0*/  LOP3.LUT R7, R3, 0x80000000, R6, 0xb8, !PT ;  /* 0x8000000003077812 */ /* 0x000fe200078eb806 */
[----:B----4-:R-:W-:-:S04]  /*0bb0*/  IMAD.WIDE R2, R11, 0x4, R4 ;  /* 0x000000040b027825 */ /* 0x010fc800078e0204 */
[----:B------:R-:W-:-:S05]  /*0bc0*/  @!P1 FFMA R7, R6, R9, R6 ;  /* 0x0000000906079223 */ /* 0x000fca0000000006 */
[----:B------:R-:W-:Y:S01]  /*0bd0*/  STG.E desc[UR4][R2.64], R7 ;  /* 0x0000000702007986 */ /* 0x000fe2000c101904 */
[----:B------:R-:W-:Y:S05]  /*0be0*/  EXIT ;  /* 0x000000000000794d */ /* 0x000fea0003800000 */
.L_x_3:
[----:B------:R-:W-:-:S00]  /*0bf0*/  BRA `(.L_x_3) ;  /* 0xfffffffc00fc7947 */ /* 0x000fc0000383ffff */
[----:B------:R-:W-:-:S00]  /*0c00*/  NOP ;  /* 0x0000000000007918 */ /* 0x000fc00000000000 */
[----:B------:R-:W-:-:S00]  /*0c10*/  NOP ;  /* 0x0000000000007918 */ /* 0x000fc00000000000 */
[----:B------:R-:W-:-:S00]  /*0c20*/  NOP ;  /* 0x0000000000007918 */ /* 0x000fc00000000000 */
[----:B------:R-:W-:-:S00]  /*0c30*/  NOP ;  /* 0x0000000000007918 */ /* 0x000fc00000000000 */
[----:B------:R-:W-:-:S00]  /*0c40*/  NOP ;  /* 0x0000000000007918 */ /* 0x000fc00000000000 */
[----:B------:R-:W-:-:S00]  /*0c50*/  NOP ;  /* 0x0000000000007918 */ /* 0x000fc00000000000 */
[----:B------:R-:W-:-:S00]  /*0c60*/  NOP ;  /* 0x0000000000007918 */ /* 0x000fc00000000000 */
[----:B------:R-:W-:-:S00]  /*0c70*/  NOP ;  /* 0x0000000000007918 */ /* 0x000fc00000000000 */
.L_x_99:


//--------------------- .text._Z12cudaMeanPoolPfS_iiiiii --------------------------
	.section	.text._Z12cudaMeanPoolPfS_iiiiii,"ax",@progbits
	.align	128
        .global         _Z12cudaMeanPoolPfS_iiiiii
        .type           _Z12cudaMeanPoolPfS_iiiiii,@function
        .size           _Z12cudaMeanPoolPfS_iiiiii,(.L_x_98 - _Z12cudaMeanPoolPfS_iiiiii)
        .other          _Z12cudaMeanPoolPfS_iiiiii,@"STO_CUDA_ENTRY STV_DEFAULT"
_Z12cudaMeanPoolPfS_iiiiii:
.text._Z12cudaMeanPoolPfS_iiiiii:
[----:B------:R-:W-:Y:S08]  /*0000*/  LDC R1, c[0x0][0x37c] ;  /* 0x0000df00ff017b82 */ /* 0x000ff00000000800 */
[----:B------:R-:W0:Y:S02]  /*0010*/  LDC R0, c[0x0][0x398] ;  /* 0x0000e600ff007b82 */ /* 0x000e240000000800 */
[----:B0-----:R-:W-:-:S13]  /*0020*/  ISETP.GE.AND P0, PT, R0, 0x1, PT ;  /* 0x000000010000780c */ /* 0x001fda0003f06270 */
[----:B------:R-:W-:Y:S05]  /*0030*/  @!P0 EXIT ;  /* 0x000000000000894d */ /* 0x000fea0003800000 */
[----:B------:R-:W0:Y:S01]  /*0040*/  LDCU UR4, c[0x0][0x39c] ;  /* 0x00007380ff0477ac */ /* 0x000e220008000800 */
[----:B------:R-:W1:Y:S01]  /*0050*/  S2R R6, SR_TID.X ;  /* 0x0000000000067919 */ /* 0x000e620000002100 */
[----:B------:R-:W2:Y:S01]  /*0060*/  S2UR UR14, SR_CTAID.X ;  /* 0x00000000000e79c3 */ /* 0x000ea20000002500 */
[----:B------:R-:W3:Y:S01]  /*0070*/  LDCU.64 UR16, c[0x0][0x358] ;  /* 0x00006b00ff1077ac */ /* 0x000ee20008000a00 */
[----:B0-----:R-:W-:-:S09]  /*0080*/  UISETP.GE.AND UP0, UPT, UR4, 0x1, UPT ;  /* 0x000000010400788c */ /* 0x001fd2000bf06270 */
[----:B--23--:R-:W-:Y:S05]  /*0090*/  BRA.U !UP0, `(.L_x_4) ;  /* 0x0000002108d07547 */ /* 0x00cfea000b800000 */
[----:B------:R-:W0:Y:S01]  /*00a0*/  LDCU.64 UR8, c[0x0][0x380] ;  /* 0x00007000ff0877ac */ /* 0x000e220008000a00 */
[----:B------:R-:W-:Y:S01]  /*00b0*/  HFMA2 R7, -RZ, RZ, 0, 0 ;  /* 0x00000000ff077431 */ /* 0x000fe200000001ff */
[----:B------:R-:W-:Y:S02]  /*00c0*/  ULOP3.LUT UR10, UR4, 0xf, URZ, 0xc0, !UPT ;  /* 0x0000000f040a7892 */ /* 0x000fe4000f8ec0ff */
[----:B------:R-:W-:Y:S02]  /*00d0*/  ULOP3.LUT UR11, UR4, 0x7, URZ, 0xc0, !UPT ;  /* 0x00000007040b7892 */ /* 0x000fe4000f8ec0ff */
[----:B------:R-:W-:Y:S02]  /*00e0*/  ULOP3.LUT UR6, UR4, 0x7ffffff0, URZ, 0xc0, !UPT ;  /* 0x7ffffff004067892 */ /* 0x000fe4000f8ec0ff */
[----:B------:R-:W-:Y:S02]  /*00f0*/  ULOP3.LUT UR12, UR4, 0x3, URZ, 0xc0, !UPT ;  /* 0x00000003040c7892 */ /* 0x000fe4000f8ec0ff */
[----:B------:R-:W-:-:S02]  /*0100*/  UIMAD UR4, UR4, UR4, URZ ;  /* 0x00000004040472a4 */ /* 0x000fc4000f8e02ff */
[----:B0-----:R-:W-:-:S04]  /*0110*/  UIADD3 UR7, UP0, UPT, UR8, 0x20, URZ ;  /* 0x0000002008077890 */ /* 0x001fc8000ff1e0ff */
[----:B------:R-:W-:Y:S01]  /*0120*/  I2FP.F32.U32 R3, UR4 ;  /* 0x0000000400037c45 */ /* 0x000fe20008201000 */
[----:B------:R-:W-:Y:S02]  /*0130*/  UIADD3.X UR8, UPT, UPT, URZ, UR9, URZ, UP0, !UPT ;  /* 0x00000009ff087290 */ /* 0x000fe400087fe4ff */
[----:B------:R-:W-:-:S12]  /*0140*/  UIADD3 UR9, UPT, UPT, -UR6, URZ, URZ ;  /* 0x000000ff06097290 */ /* 0x000fd8000fffe1ff */
.L_x_73:
[----:B0-----:R-:W0:Y:S01]  /*0150*/  LDC R0, c[0x0][0x390] ;  /* 0x0000e400ff007b82 */ /* 0x001e220000000800 */
[----:B------:R-:W-:Y:S01]  /*0160*/  USHF.L.U32 UR4, UR14, 0x1, URZ ;  /* 0x000000010e047899 */ /* 0x000fe200080006ff */
[----:B------:R-:W-:-:S05]  /*0170*/  MOV R11, RZ ;  /* 0x000000ff000b7202 */ /* 0x000fca0000000f00 */
[----:B0-----:R-:W-:Y:S01]  /*0180*/  IMAD R5, R7, R0, UR4 ;  /* 0x0000000407057e24 */ /* 0x001fe2000f8e0200 */
[----:B------:R-:W-:-:S06]  /*0190*/  UMOV UR4, URZ ;  /* 0x000000ff00047c82 */ /* 0x000fcc0008000000 */
.L_x_72:
[----:B------:R-:W0:Y:S01]  /*01a0*/  LDCU UR13, c[0x0][0x39c] ;  /* 0x00007380ff0d77ac */ /* 0x000e220008000800 */
[----:B------:R-:W-:Y:S02]  /*01b0*/  IADD3 R4, PT, PT, R5, UR4, RZ ;  /* 0x0000000405047c10 */ /* 0x000fe4000fffe0ff */
[----:B-1----:R-:W-:Y:S01]  /*01c0*/  SHF.L.U32 R9, R6, 0x1, RZ ;  /* 0x0000000106097819 */ /* 0x002fe200000006ff */
[----:B------:R-:W1:Y:S01]  /*01d0*/  LDCU UR5, c[0x0][0x394] ;  /* 0x00007280ff0577ac */ /* 0x000e620008000800 */
[----:B------:R-:W-:Y:S02]  /*01e0*/  UIADD3 UR4, UPT, UPT, UR4, 0x1, URZ ;  /* 0x0000000104047890 */ /* 0x000fe4000fffe0ff */
[----:B0-----:R-:W-:Y:S02]  /*01f0*/  UISETP.GE.U32.AND UP1, UPT, UR13, 0x10, UPT ;  /* 0x000000100d00788c */ /* 0x001fe4000bf26070 */
[----:B------:R-:W-:Y:S01]  /*0200*/  UISETP.NE.AND UP0, UPT, UR4, UR13, UPT ;  /* 0x0000000d0400728c */ /* 0x000fe2000bf05270 */
[----:B-1----:R-:W-:Y:S01]  /*0210*/  IMAD R4, R4, UR5, R9 ;  /* 0x0000000504047c24 */ /* 0x002fe2000f8e0209 */
[----:B------:R-:W-:-:S05]  /*0220*/  UMOV UR5, URZ ;  /* 0x000000ff00057c82 */ /* 0x000fca0008000000 */
[----:B------:R-:W-:Y:S05]  /*0230*/  BRA.U !UP1, `(.L_x_5) ;  /* 0x0000001109207547 */ /* 0x000fea000b800000 */
[----:B------:R-:W-:Y:S01]  /*0240*/  MOV R2, R4 ;  /* 0x0000000400027202 */ /* 0x000fe20000000f00 */
[----:B------:R-:W-:-:S06]  /*0250*/  UMOV UR5, UR9 ;  /* 0x0000000900057c82 */ /* 0x000fcc0008000000 */
.L_x_38:
[----:B------:R-:W-:Y:S02]  /*0260*/  MOV R12, UR7 ;  /* 0x00000007000c7c02 */ /* 0x000fe40008000f00 */
[----:B------:R-:W-:-:S03]  /*0270*/  MOV R13, UR8 ;  /* 0x00000008000d7c02 */ /* 0x000fc60008000f00 */
[----:B------:R-:W-:-:S05]  /*0280*/  IMAD.WIDE R12, R2, 0x4, R12 ;  /* 0x00000004020c7825 */ /* 0x000fca00078e020c */
[----:B------:R-:W2:Y:S01]  /*0290*/  LDG.E R0, desc[UR16][R12.64+-0x20] ;  /* 0xffffe0100c007981 */ /* 0x000ea2000c1e1900 */
[----:B------:R-:W0:Y:S01]  /*02a0*/  MUFU.RCP R8, R3 ;  /* 0x0000000300087308 */ /* 0x000e220000001000 */
[----:B------:R-:W-:Y:S01]  /*02b0*/  UIADD3 UR5, UPT, UPT, UR5, 0x10, URZ ;  /* 0x0000001005057890 */ /* 0x000fe2000fffe0ff */
[----:B------:R-:W-:Y:S03]  /*02c0*/  BSSY.RECONVERGENT B2, `(.L_x_6) ;  /* 0x000000c000027945 */ /* 0x000fe60003800200 */
[----:B------:R-:W-:Y:S01]  /*02d0*/  UISETP.NE.AND UP1, UPT, UR5, URZ, UPT ;  /* 0x000000ff0500728c */ /* 0x000fe2000bf25270 */
[----:B0-----:R-:W-:-:S04]  /*02e0*/  FFMA R9, R8, -R3, 1 ;  /* 0x3f80000008097423 */ /* 0x001fc80000000803 */
[----:B------:R-:W-:Y:S01]  /*02f0*/  FFMA R9, R8, R9, R8 ;  /* 0x0000000908097223 */ /* 0x000fe20000000008 */
[----:B--2---:R-:W0:Y:S03]  /*0300*/  FCHK P0, R0, R3 ;  /* 0x0000000300007302 */ /* 0x004e260000000000 */
[----:B------:R-:W-:-:S04]  /*0310*/  FFMA R8, R0, R9, RZ ;  /* 0x0000000900087223 */ /* 0x000fc800000000ff */
[----:B------:R-:W-:-:S04]  /*0320*/  FFMA R10, R8, -R3, R0 ;  /* 0x80000003080a7223 */ /* 0x000fc80000000000 */
[----:B------:R-:W-:Y:S01]  /*0330*/  FFMA R8, R9, R10, R8 ;  /* 0x0000000a09087223 */ /* 0x000fe20000000008 */
[----:B0-----:R-:W-:Y:S06]  /*0340*/  @!P0 BRA `(.L_x_7) ;  /* 0x00000000000c8947 */ /* 0x001fec0003800000 */
[----:B------:R-:W-:-:S07]  /*0350*/  MOV R8, 0x370 ;  /* 0x0000037000087802 */ /* 0x000fce0000000f00 */
[----:B------:R-:W-:Y:S05]  /*0360*/  CALL.REL.NOINC `($__internal_0_$__cuda_sm3x_div_rn_noftz_f32_slowpath) ;  /* 0x00000024008c7944 */ /* 0x000fea0003c00000 */
[----:B------:R-:W-:-:S07]  /*0370*/  MOV R8, R0 ;  /* 0x0000000000087202 */ /* 0x000fce0000000f00 */
.L_x_7:
[----:B------:R-:W-:Y:S05]  /*0380*/  BSYNC.RECONVERGENT B2 ;  /* 0x0000000000027941 */ /* 0x000fea0003800200 */
.L_x_6:
[----:B------:R-:W2:Y:S01]  /*0390*/  LDG.E R14, desc[UR16][R12.64+-0x1c] ;  /* 0xffffe4100c0e7981 */ /* 0x000ea2000c1e1900 */
[----:B------:R-:W0:Y:S01]  /*03a0*/  MUFU.RCP R0, R3 ;  /* 0x0000000300007308 */ /* 0x000e220000001000 */
[----:B------:R-:W-:Y:S01]  /*03b0*/  BSSY.RECONVERGENT B2, `(.L_x_8) ;  /* 0x000000d000027945 */ /* 0x000fe20003800200 */
[----:B------:R-:W-:Y:S01]  /*03c0*/  FADD R11, R8, R11 ;  /* 0x0000000b080b7221 */ /* 0x000fe20000000000 */
[----:B0-----:R-:W-:-:S04]  /*03d0*/  FFMA R9, R0, -R3, 1 ;  /* 0x3f80000000097423 */ /* 0x001fc80000000803 */
[----:B------:R-:W-:Y:S01]  /*03e0*/  FFMA R0, R0, R9, R0 ;  /* 0x0000000900007223 */ /* 0x000fe20000000000 */
[----:B--2---:R-:W0:Y:S03]  /*03f0*/  FCHK P0, R14, R3 ;  /* 0x000000030e007302 */ /* 0x004e260000000000 */
[----:B------:R-:W-:-:S04]  /*0400*/  FFMA R9, R0, R14, RZ ;  /* 0x0000000e00097223 */ /* 0x000fc800000000ff */
[----:B------:R-:W-:-:S04]  /*0410*/  FFMA R10, R9, -R3, R14 ;  /* 0x80000003090a7223 */ /* 0x000fc8000000000e */
[----:B------:R-:W-:Y:S01]  /*0420*/  FFMA R10, R0, R10, R9 ;  /* 0x0000000a000a7223 */ /* 0x000fe20000000009 */
[----:B0-----:R-:W-:Y:S06]  /*0430*/  @!P0 BRA `(.L_x_9) ;  /* 0x0000000000108947 */ /* 0x001fec0003800000 */
[----:B------:R-:W-:Y:S02]  /*0440*/  MOV R0, R14 ;  /* 0x0000000e00007202 */ /* 0x000fe40000000f00 */
[----:B------:R-:W-:-:S07]  /*0450*/  MOV R8, 0x470 ;  /* 0x0000047000087802 */ /* 0x000fce0000000f00 */
[----:B------:R-:W-:Y:S05]  /*0460*/  CALL.REL.NOINC `($__internal_0_$__cuda_sm3x_div_rn_noftz_f32_slowpath) ;  /* 0x00000024004c7944 */ /* 0x000fea0003c00000 */
[----:B------:R-:W-:-:S07]  /*0470*/  MOV R10, R0 ;  /* 0x00000000000a7202 */ /* 0x000fce0000000f00 */
.L_x_9:
[----:B------:R-:W-:Y:S05]  /*0480*/  BSYNC.RECONVERGENT B2 ;  /* 0x0000000000027941 */ /* 0x000fea0003800200 */
.L_x_8:
        /* <DEDUP_REMOVED lines=15> */
.L_x_11:
[----:B------:R-:W-:Y:S05]  /*0580*/  BSYNC.RECONVERGENT B2 ;  /* 0x0000000000027941 */ /* 0x000fea0003800200 */
.L_x_10:
        /* <DEDUP_REMOVED lines=15> */
.L_x_13:
[----:B------:R-:W-:Y:S05]  /*0680*/  BSYNC.RECONVERGENT B2 ;  /* 0x0000000000027941 */ /* 0x000fea0003800200 */
.L_x_12:
        /* <DEDUP_REMOVED lines=15> */
.L_x_15:
[----:B------:R-:W-:Y:S05]  /*0780*/  BSYNC.RECONVERGENT B2 ;  /* 0x0000000000027941 */ /* 0x000fea0003800200 */
.L_x_14:
        /* <DEDUP_REMOVED lines=15> */
.L_x_17:
[----:B------:R-:W-:Y:S05]  /*0880*/  BSYNC.RECONVERGENT B2 ;  /* 0x0000000000027941 */ /* 0x000fea0003800200 */
.L_x_16:
        /* <DEDUP_REMOVED lines=15> */
.L_x_19:
[----:B------:R-:W-:Y:S05]  /*0980*/  BSYNC.RECONVERGENT B2 ;  /* 0x0000000000027941 */ /* 0x000fea0003800200 */
.L_x_18:
        /* <DEDUP_REMOVED lines=15> */
.L_x_21:
[----:B------:R-:W-:Y:S05]  /*0a80*/  BSYNC.RECONVERGENT B2 ;  /* 0x0000000000027941 */ /* 0x000fea0003800200 */
.L_x_20:
        /* <DEDUP_REMOVED lines=15> */
.L_x_23:
[----:B------:R-:W-:Y:S05]  /*0b80*/  BSYNC.RECONVERGENT B2 ;  /* 0x0000000000027941 */ /* 0x000fea0003800200 */
.L_x_22:
        /* <DEDUP_REMOVED lines=15> */
.L_x_25:
[----:B------:R-:W-:Y:S05]  /*0c80*/  BSYNC.RECONVERGENT B2 ;  /* 0x0000000000027941 */ /* 0x000fea0003800200 */
.L_x_24:
        /* <DEDUP_REMOVED lines=15> */
.L_x_27:
[----:B------:R-:W-:Y:S05]  /*0d80*/  BSYNC.RECONVERGENT B2 ;  /* 0x0000000000027941 */ /* 0x000fea0003800200 */
.L_x_26:
        /* <DEDUP_REMOVED lines=15> */
.L_x_29:
[----:B------:R-:W-:Y:S05]  /*0e80*/  BSYNC.RECONVERGENT B2 ;  /* 0x0000000000027941 */ /* 0x000fea0003800200 */
.L_x_28:
        /* <DEDUP_REMOVED lines=15> */
.L_x_31:
[----:B------:R-:W-:Y:S05]  /*0f80*/  BSYNC.RECONVERGENT B2 ;  /* 0x0000000000027941 */ /* 0x000fea0003800200 */
.L_x_30:
        /* <DEDUP_REMOVED lines=15> */
.L_x_33:
[----:B------:R-:W-:Y:S05]  /*1080*/  BSYNC.RECONVERGENT B2 ;  /* 0x0000000000027941 */ /* 0x000fea0003800200 */
.L_x_32:
        /* <DEDUP_REMOVED lines=15> */
.L_x_35:
[----:B------:R-:W-:Y:S05]  /*1180*/  BSYNC.RECONVERGENT B2 ;  /* 0x0000000000027941 */ /* 0x000fea0003800200 */
.L_x_34:
        /* <DEDUP_REMOVED lines=14> */
.L_x_37:
[----:B------:R-:W-:Y:S05]  /*1270*/  BSYNC.RECONVERGENT B2 ;  /* 0x0000000000027941 */ /* 0x000fea0003800200 */
.L_x_36:
[----:B------:R-:W-:Y:S01]  /*1280*/  FADD R11, R11, R0 ;  /* 0x000000000b0b7221 */ /* 0x000fe20000000000 */
[----:B------:R-:W-:Y:S01]  /*1290*/  IADD3 R2, PT, PT, R2, 0x10, RZ ;  /* 0x0000001002027810 */ /* 0x000fe20007ffe0ff */
[----:B------:R-:W-:Y:S06]  /*12a0*/  BRA.U UP1, `(.L_x_38) ;  /* 0xffffffed01ec7547 */ /* 0x000fec000b83ffff */
[----:B------:R-:W-:-:S05]  /*12b0*/  UMOV UR5, UR6 ;  /* 0x0000000600057c82 */ /* 0x000fca0008000000 */
.L_x_5:
[----:B------:R-:W-:-:S09]  /*12c0*/  UISETP.NE.AND UP1, UPT, UR10, URZ, UPT ;  /* 0x000000ff0a00728c */ /* 0x000fd2000bf25270 */
[----:B------:R-:W-:Y:S05]  /*12d0*/  BRA.U !UP1, `(.L_x_39) ;  /* 0x0000001109107547 */ /* 0x000fea000b800000 */
[----:B------:R-:W-:-:S04]  /*12e0*/  UIADD3 UR13, UPT, UPT, UR10, -0x1, URZ ;  /* 0xffffffff0a0d7890 */ /* 0x000fc8000fffe0ff */
[----:B------:R-:W-:-:S09]  /*12f0*/  UISETP.GE.U32.AND UP1, UPT, UR13, 0x7, UPT ;  /* 0x000000070d00788c */ /* 0x000fd2000bf26070 */
[----:B------:R-:W-:Y:S05]  /*1300*/  BRA.U !UP1, `(.L_x_40) ;  /* 0x00000009090c7547 */ /* 0x000fea000b800000 */
[----:B------:R-:W0:Y:S01]  /*1310*/  LDC.64 R12, c[0x0][0x380] ;  /* 0x0000e000ff0c7b82 */ /* 0x000e220000000a00 */
[----:B------:R-:W-:-:S05]  /*1320*/  IADD3 R9, PT, PT, R4, UR5, RZ ;  /* 0x0000000504097c10 */ /* 0x000fca000fffe0ff */
[----:B0-----:R-:W-:-:S05]  /*1330*/  IMAD.WIDE R12, R9, 0x4, R12 ;  /* 0x00000004090c7825 */ /* 0x001fca00078e020c */
[----:B------:R-:W2:Y:S01]  /*1340*/  LDG.E R15, desc[UR16][R12.64] ;  /* 0x000000100c0f7981 */ /* 0x000ea2000c1e1900 */
[----:B------:R-:W0:Y:S01]  /*1350*/  MUFU.RCP R0, R3 ;  /* 0x0000000300007308 */ /* 0x000e220000001000 */
[----:B------:R-:W-:Y:S01]  /*1360*/  BSSY.RECONVERGENT B2, `(.L_x_41) ;  /* 0x000000c000027945 */ /* 0x000fe20003800200 */
[----:B0-----:R-:W-:-:S04]  /*1370*/  FFMA R9, R0, -R3, 1 ;  /* 0x3f80000000097423 */ /* 0x001fc80000000803 */
[----:B------:R-:W-:Y:S02]  /*1380*/  FFMA R0, R0, R9, R0 ;  /* 0x0000000900007223 */ /* 0x000fe40000000000 */
[----:B--2---:R-:W0:Y:S02]  /*1390*/  FCHK P0, R15, R3 ;  /* 0x000000030f007302 */ /* 0x004e240000000000 */
        /* <DEDUP_REMOVED lines=8> */
.L_x_42:
[----:B------:R-:W-:Y:S05]  /*1420*/  BSYNC.RECONVERGENT B2 ;  /* 0x0000000000027941 */ /* 0x000fea0003800200 */
.L_x_41:
        /* <DEDUP_REMOVED lines=15> */
.L_x_44:
[----:B------:R-:W-:Y:S05]  /*1520*/  BSYNC.RECONVERGENT B2 ;  /* 0x0000000000027941 */ /* 0x000fea0003800200 */
.L_x_43:
        /* <DEDUP_REMOVED lines=15> */
.L_x_46:
[----:B------:R-:W-:Y:S05]  /*1620*/  BSYNC.RECONVERGENT B2 ;  /* 0x0000000000027941 */ /* 0x000fea0003800200 */
.L_x_45:
        /* <DEDUP_REMOVED lines=15> */
.L_x_48:
[----:B------:R-:W-:Y:S05]  /*1720*/  BSYNC.RECONVERGENT B2 ;  /* 0x0000000000027941 */ /* 0x000fea0003800200 */
.L_x_47:
        /* <DEDUP_REMOVED lines=15> */
.L_x_50:
[----:B------:R-:W-:Y:S05]  /*1820*/  BSYNC.RECONVERGENT B2 ;  /* 0x0000000000027941 */ /* 0x000fea0003800200 */
.L_x_49:
        /* <DEDUP_REMOVED lines=15> */
.L_x_52:
[----:B------:R-:W-:Y:S05]  /*1920*/  BSYNC.RECONVERGENT B2 ;  /* 0x0000000000027941 */ /* 0x000fea0003800200 */
.L_x_51:
        /* <DEDUP_REMOVED lines=15> */
.L_x_54:
[----:B------:R-:W-:Y:S05]  /*1a20*/  BSYNC.RECONVERGENT B2 ;  /* 0x0000000000027941 */ /* 0x000fea0003800200 */
.L_x_53:
        /* <DEDUP_REMOVED lines=14> */
.L_x_56:
[----:B------:R-:W-:Y:S05]  /*1b10*/  BSYNC.RECONVERGENT B2 ;  /* 0x0000000000027941 */ /* 0x000fea0003800200 */
.L_x_55:
[----:B------:R-:W-:Y:S01]  /*1b20*/  FADD R11, R2, R0 ;  /* 0x00000000020b7221 */ /* 0x000fe20000000000 */
[----:B------:R-:W-:-:S12]  /*1b30*/  UIADD3 UR5, UPT, UPT, UR5, 0x8, URZ ;  /* 0x0000000805057890 */ /* 0x000fd8000fffe0ff */
.L_x_40:
        /* <DEDUP_REMOVED lines=22> */
.L_x_59:
[----:B------:R-:W-:Y:S05]  /*1ca0*/  BSYNC.RECONVERGENT B2 ;  /* 0x0000000000027941 */ /* 0x000fea0003800200 */
.L_x_58:
        /* <DEDUP_REMOVED lines=15> */
.L_x_61:
[----:B------:R-:W-:Y:S05]  /*1da0*/  BSYNC.RECONVERGENT B2 ;  /* 0x0000000000027941 */ /* 0x000fea0003800200 */
.L_x_60:
        /* <DEDUP_REMOVED lines=15> */
.L_x_63:
[----:B------:R-:W-:Y:S05]  /*1ea0*/  BSYNC.RECONVERGENT B2 ;  /* 0x0000000000027941 */ /* 0x000fea0003800200 */
.L_x_62:
        /* <DEDUP_REMOVED lines=14> */
.L_x_65:
[----:B------:R-:W-:Y:S05]  /*1f90*/  BSYNC.RECONVERGENT B2 ;  /* 0x0000000000027941 */ /* 0x000fea0003800200 */
.L_x_64:
[----:B------:R-:W-:Y:S01]  /*1fa0*/  FADD R11, R2, R0 ;  /* 0x00000000020b7221 */ /* 0x000fe20000000000 */
[----:B------:R-:W-:-:S12]  /*1fb0*/  UIADD3 UR5, UPT, UPT, UR5, 0x4, URZ ;  /* 0x0000000405057890 */ /* 0x000fd8000fffe0ff */
.L_x_57:
[----:B------:R-:W-:-:S09]  /*1fc0*/  UISETP.NE.AND UP1, UPT, UR12, URZ, UPT ;  /* 0x000000ff0c00728c */ /* 0x000fd2000bf25270 */
[----:B------:R-:W-:Y:S05]  /*1fd0*/  BRA.U !UP1, `(.L_x_39) ;  /* 0x0000000109d07547 */ /* 0x000fea000b800000 */
[----:B------:R-:W0:Y:S01]  /*1fe0*/  LDC.64 R12, c[0x0][0x380] ;  /* 0x0000e000ff0c7b82 */ /* 0x000e220000000a00 */
[----:B------:R-:W-:-:S05]  /*1ff0*/  IADD3 R9, PT, PT, R4, UR5, RZ ;  /* 0x0000000504097c10 */ /* 0x000fca000fffe0ff */
[----:B0-----:R-:W-:-:S05]  /*2000*/  IMAD.WIDE R12, R9, 0x4, R12 ;  /* 0x00000004090c7825 */ /* 0x001fca00078e020c */
[----:B------:R-:W2:Y:S01]  /*2010*/  LDG.E R15, desc[UR16][R12.64] ;  /* 0x000000100c0f7981 */ /* 0x000ea2000c1e1900 */
[----:B------:R-:W0:Y:S01]  /*2020*/  MUFU.RCP R0, R3 ;  /* 0x0000000300007308 */ /* 0x000e220000001000 */
[----:B------:R-:W-:Y:S01]  /*2030*/  UISETP.NE.AND UP1, UPT, UR12, 0x1, UPT ;  /* 0x000000010c00788c */ /* 0x000fe2000bf25270 */
[----:B------:R-:W-:Y:S01]  /*2040*/  BSSY.RECONVERGENT B2, `(.L_x_66) ;  /* 0x000000b000027945 */ /* 0x000fe20003800200 */
        /* <DEDUP_REMOVED lines=10> */
.L_x_67:
[----:B------:R-:W-:Y:S05]  /*20f0*/  BSYNC.RECONVERGENT B2 ;  /* 0x0000000000027941 */ /* 0x000fea0003800200 */
.L_x_66:
[----:B------:R-:W-:Y:S01]  /*2100*/  FADD R11, R11, R0 ;  /* 0x000000000b0b7221 */ /* 0x000fe20000000000 */
[----:B------:R-:W-:Y:S06]  /*2110*/  BRA.U !UP1, `(.L_x_39) ;  /* 0x0000000109807547 */ /* 0x000fec000b800000 */
        /* <DEDUP_REMOVED lines=14> */
.L_x_69:
[----:B------:R-:W-:Y:S05]  /*2200*/  BSYNC.RECONVERGENT B2 ;  /* 0x0000000000027941 */ /* 0x000fea0003800200 */
.L_x_68:
[----:B------:R-:W-:Y:S01]  /*2210*/  FADD R11, R11, R0 ;  /* 0x000000000b0b7221 */ /* 0x000fe20000000000 */
[----:B------:R-:W-:Y:S06]  /*2220*/  BRA.U !UP1, `(.L_x_39) ;  /* 0x00000001093c7547 */ /* 0x000fec000b800000 */
        /* <DEDUP_REMOVED lines=13> */
.L_x_71:
[----:B------:R-:W-:Y:S05]  /*2300*/  BSYNC.RECONVERGENT B2 ;  /* 0x0000000000027941 */ /* 0x000fea0003800200 */
.L_x_70:
[----:B------:R-:W-:-:S07]  /*2310*/  FADD R11, R11, R0 ;  /* 0x000000000b0b7221 */ /* 0x000fce0000000000 */
.L_x_39:
[----:B------:R-:W-:Y:S05]  /*2320*/  BRA.U UP0, `(.L_x_72) ;  /* 0xffffffdd009c7547 */ /* 0x000fea000b83ffff */
[----:B------:R-:W0:Y:S01]  /*2330*/  LDC.64 R8, c[0x0][0x3a0] ;  /* 0x0000e800ff087b82 */ /* 0x000e220000000a00 */
[----:B------:R-:W1:Y:S07]  /*2340*/  LDCU UR5, c[0x0][0x398] ;  /* 0x00007300ff0577ac */ /* 0x000e6e0008000800 */
[----:B------:R-:W2:Y:S01]  /*2350*/  LDC.64 R4, c[0x0][0x388] ;  /* 0x0000e200ff047b82 */ /* 0x000ea20000000a00 */
[C---:B0-----:R-:W-:Y:S01]  /*2360*/  IMAD R0, R7.reuse, R8, UR14 ;  /* 0x0000000e07007e24 */ /* 0x041fe2000f8e0208 */
[----:B------:R-:W-:-:S03]  /*2370*/  IADD3 R7, PT, PT, R7, 0x1, RZ ;  /* 0x0000000107077810 */ /* 0x000fc60007ffe0ff */
[----:B------:R-:W-:Y:S01]  /*2380*/  IMAD R9, R0, R9, R6 ;  /* 0x0000000900097224 */ /* 0x000fe200078e0206 */
[----:B-1----:R-:W-:-:S03]  /*2390*/  ISETP.NE.AND P0, PT, R7, UR5, PT ;  /* 0x0000000507007c0c */ /* 0x002fc6000bf05270 */
[----:B--2---:R-:W-:-:S05]  /*23a0*/  IMAD.WIDE.U32 R4, R9, 0x4, R4 ;  /* 0x0000000409047825 */ /* 0x004fca00078e0004 */
[----:B------:R0:W-:Y:S05]  /*23b0*/  STG.E desc[UR16][R4.64], R11 ;  /* 0x0000000b04007986 */ /* 0x0001ea000c101910 */
[----:B------:R-:W-:Y:S05]  /*23c0*/  @!P0 EXIT ;  /* 0x000000000000894d */ /* 0x000fea0003800000 */
[----:B------:R-:W-:Y:S05]  /*23d0*/  BRA `(.L_x_73) ;  /* 0xffffffdc005c7947 */ /* 0x000fea000383ffff */
.L_x_4:
[C---:B------:R-:W-:Y:S01]  /*23e0*/  ISETP.GE.U32.AND P0, PT, R0.reuse, 0x8, PT ;  /* 0x000000080000780c */ /* 0x040fe20003f06070 */
[----:B------:R-:W-:Y:S01]  /*23f0*/  HFMA2 R3, -RZ, RZ, 0, 0 ;  /* 0x00000000ff037431 */ /* 0x000fe200000001ff */
[----:B------:R-:W-:-:S04]  /*2400*/  LOP3.LUT R22, R0, 0x7, RZ, 0xc0, !PT ;  /* 0x0000000700167812 */ /* 0x000fc800078ec0ff */
[----:B------:R-:W-:-:S07]  /*2410*/  ISETP.NE.AND P1, PT, R22, RZ, PT ;  /* 0x000000ff1600720c */ /* 0x000fce0003f25270 */
[----:B------:R-:W-:Y:S06]  /*2420*/  @!P0 BRA `(.L_x_74) ;  /* 0x00000000009c8947 */ /* 0x000fec0003800000 */
[----:B------:R-:W0:Y:S01]  /*2430*/  LDC.64 R4, c[0x0][0x388] ;  /* 0x0000e200ff047b82 */ /* 0x000e220000000a00 */
[----:B------:R-:W-:Y:S02]  /*2440*/  LOP3.LUT R3, R0, 0x7ffffff8, RZ, 0xc0, !PT ;  /* 0x7ffffff800037812 */ /* 0x000fe400078ec0ff */
[----:B------:R-:W-:-:S05]  /*2450*/  MOV R2, RZ ;  /* 0x000000ff00027202 */ /* 0x000fca0000000f00 */
[----:B------:R-:W2:Y:S02]  /*2460*/  LDC.64 R8, c[0x0][0x3a0] ;  /* 0x0000e800ff087b82 */ /* 0x000ea40000000a00 */
.L_x_75:
[C---:B--2---:R-:W-:Y:S01]  /*2470*/  IMAD R7, R2.reuse, R8, UR14 ;  /* 0x0000000e02077e24 */ /* 0x044fe2000f8e0208 */
[----:B------:R-:W-:-:S03]  /*2480*/  IADD3 R2, PT, PT, R2, 0x8, RZ ;  /* 0x0000000802027810 */ /* 0x000fc60007ffe0ff */
[C---:B-1-3--:R-:W-:Y:S01]  /*2490*/  IMAD R11, R7.reuse, R9, R6 ;  /* 0x00000009070b7224 */ /* 0x04afe200078e0206 */
[-C--:B------:R-:W-:Y:S02]  /*24a0*/  IADD3 R13, PT, PT, R7, R8.reuse, RZ ;  /* 0x00000008070d7210 */ /* 0x080fe40007ffe0ff */
[----:B------:R-:W-:Y:S01]  /*24b0*/  ISETP.NE.AND P0, PT, R2, R3, PT ;  /* 0x000000030200720c */ /* 0x000fe20003f05270 */
[----:B0-----:R-:W-:Y:S01]  /*24c0*/  IMAD.WIDE.U32 R10, R11, 0x4, R4 ;  /* 0x000000040b0a7825 */ /* 0x001fe200078e0004 */
[----:B------:R-:W-:-:S03]  /*24d0*/  IADD3 R15, PT, PT, R13, R8, RZ ;  /* 0x000000080d0f7210 */ /* 0x000fc60007ffe0ff */
[-CC-:B------:R-:W-:Y:S01]  /*24e0*/  IMAD R17, R13, R9.reuse, R6.reuse ;  /* 0x000000090d117224 */ /* 0x180fe200078e0206 */
[CC--:B------:R-:W-:Y:S01]  /*24f0*/  IADD3 R19, PT, PT, R15.reuse, R8.reuse, RZ ;  /* 0x000000080f137210 */ /* 0x0c0fe20007ffe0ff */
[----:B------:R-:W-:Y:S01]  /*2500*/  IMAD R15, R15, R9, R6 ;  /* 0x000000090f0f7224 */ /* 0x000fe200078e0206 */
[----:B------:R0:W-:Y:S01]  /*2510*/  STG.E desc[UR16][R10.64], RZ ;  /* 0x000000ff0a007986 */ /* 0x0001e2000c101910 */
[----:B------:R-:W-:Y:S01]  /*2520*/  IMAD.WIDE.U32 R16, R17, 0x4, R4 ;  /* 0x0000000411107825 */ /* 0x000fe200078e0004 */
        /* <DEDUP_REMOVED lines=8> */
[C---:B------:R-:W-:Y:S01]  /*25b0*/  IADD3 R18, PT, PT, R23.reuse, R8, RZ ;  /* 0x0000000817127210 */ /* 0x040fe20007ffe0ff */
[----:B------:R-:W-:Y:S01]  /*25c0*/  IMAD R23, R23, R9, R6 ;  /* 0x0000000917177224 */ /* 0x000fe200078e0206 */
[----:B------:R3:W-:Y:S01]  /*25d0*/  STG.E desc[UR16][R14.64], RZ ;  /* 0x000000ff0e007986 */ /* 0x0007e2000c101910 */
[----:B------:R-:W-:-:S04]  /*25e0*/  IMAD.WIDE.U32 R12, R13, 0x4, R4 ;  /* 0x000000040d0c7825 */ /* 0x000fc800078e0004 */
[----:B------:R-:W-:Y:S01]  /*25f0*/  IMAD R21, R18, R9, R6 ;  /* 0x0000000912157224 */ /* 0x000fe200078e0206 */
[----:B------:R3:W-:Y:S01]  /*2600*/  STG.E desc[UR16][R12.64], RZ ;  /* 0x000000ff0c007986 */ /* 0x0007e2000c101910 */
[----:B0-----:R-:W-:-:S04]  /*2610*/  IMAD.WIDE.U32 R10, R7, 0x4, R4 ;  /* 0x00000004070a7825 */ /* 0x001fc800078e0004 */
[--C-:B------:R-:W-:Y:S01]  /*2620*/  IMAD.WIDE.U32 R18, R19, 0x4, R4.reuse ;  /* 0x0000000413127825 */ /* 0x100fe200078e0004 */
[----:B------:R3:W-:Y:S03]  /*2630*/  STG.E desc[UR16][R10.64], RZ ;  /* 0x000000ff0a007986 */ /* 0x0007e6000c101910 */
[--C-:B-1----:R-:W-:Y:S01]  /*2640*/  IMAD.WIDE.U32 R16, R23, 0x4, R4.reuse ;  /* 0x0000000417107825 */ /* 0x102fe200078e0004 */
[----:B------:R3:W-:Y:S03]  /*2650*/  STG.E desc[UR16][R18.64], RZ ;  /* 0x000000ff12007986 */ /* 0x0007e6000c101910 */
[----:B------:R-:W-:Y:S01]  /*2660*/  IMAD.WIDE.U32 R20, R21, 0x4, R4 ;  /* 0x0000000415147825 */ /* 0x000fe200078e0004 */
[----:B------:R3:W-:Y:S04]  /*2670*/  STG.E desc[UR16][R16.64], RZ ;  /* 0x000000ff10007986 */ /* 0x0007e8000c101910 */
[----:B------:R3:W-:Y:S01]  /*2680*/  STG.E desc[UR16][R20.64], RZ ;  /* 0x000000ff14007986 */ /* 0x0007e2000c101910 */
[----:B------:R-:W-:Y:S05]  /*2690*/  @P0 BRA `(.L_x_75) ;  /* 0xfffffffc00740947 */ /* 0x000fea000383ffff */
.L_x_74:
[----:B------:R-:W-:Y:S05]  /*26a0*/  @!P1 EXIT ;  /* 0x000000000000994d */ /* 0x000fea0003800000 */
[----:B------:R-:W-:Y:S02]  /*26b0*/  ISETP.GE.U32.AND P0, PT, R22, 0x4, PT ;  /* 0x000000041600780c */ /* 0x000fe40003f06070 */
[----:B---3--:R-:W-:-:S04]  /*26c0*/  LOP3.LUT R16, R0, 0x3, RZ, 0xc0, !PT ;  /* 0x0000000300107812 */ /* 0x008fc800078ec0ff */
[----:B------:R-:W-:-:S07]  /*26d0*/  ISETP.NE.AND P1, PT, R16, RZ, PT ;  /* 0x000000ff1000720c */ /* 0x000fce0003f25270 */
[----:B------:R-:W-:Y:S06]  /*26e0*/  @!P0 BRA `(.L_x_76) ;  /* 0x00000000004c8947 */ /* 0x000fec0003800000 */
[----:B------:R-:W0:Y:S08]  /*26f0*/  LDC.64 R14, c[0x0][0x3a0] ;  /* 0x0000e800ff0e7b82 */ /* 0x000e300000000a00 */
[----:B------:R-:W2:Y:S01]  /*2700*/  LDC.64 R4, c[0x0][0x388] ;  /* 0x0000e200ff047b82 */ /* 0x000ea20000000a00 */
[C---:B0-----:R-:W-:Y:S01]  /*2710*/  IMAD R7, R3.reuse, R14, UR14 ;  /* 0x0000000e03077e24 */ /* 0x041fe2000f8e020e */
[----:B------:R-:W-:-:S03]  /*2720*/  IADD3 R3, PT, PT, R3, 0x4, RZ ;  /* 0x0000000403037810 */ /* 0x000fc60007ffe0ff */
[C---:B-1----:R-:W-:Y:S01]  /*2730*/  IMAD R9, R7.reuse, R15, R6 ;  /* 0x0000000f07097224 */ /* 0x042fe200078e0206 */
[----:B------:R-:W-:-:S03]  /*2740*/  IADD3 R11, PT, PT, R7, R14, RZ ;  /* 0x0000000e070b7210 */ /* 0x000fc60007ffe0ff */
[----:B--2---:R-:W-:Y:S01]  /*2750*/  IMAD.WIDE.U32 R8, R9, 0x4, R4 ;  /* 0x0000000409087825 */ /* 0x004fe200078e0004 */
        /* <DEDUP_REMOVED lines=8> */
[----:B------:R-:W-:-:S04]  /*27e0*/  IMAD.WIDE.U32 R12, R13, 0x4, R4 ;  /* 0x000000040d0c7825 */ /* 0x000fc800078e0004 */
[----:B------:R-:W-:Y:S01]  /*27f0*/  IMAD.WIDE.U32 R4, R7, 0x4, R4 ;  /* 0x0000000407047825 */ /* 0x000fe200078e0004 */
[----:B------:R0:W-:Y:S04]  /*2800*/  STG.E desc[UR16][R12.64], RZ ;  /* 0x000000ff0c007986 */ /* 0x0001e8000c101910 */
[----:B------:R0:W-:Y:S02]  /*2810*/  STG.E desc[UR16][R4.64], RZ ;  /* 0x000000ff04007986 */ /* 0x0001e4000c101910 */
.L_x_76:
[----:B------:R-:W-:Y:S05]  /*2820*/  @!P1 EXIT ;  /* 0x000000000000994d */ /* 0x000fea0003800000 */
[----:B------:R-:W-:Y:S02]  /*2830*/  ISETP.NE.AND P0, PT, R16, 0x1, PT ;  /* 0x000000011000780c */ /* 0x000fe40003f05270 */
[----:B------:R-:W-:-:S04]  /*2840*/  LOP3.LUT R0, R0, 0x1, RZ, 0xc0, !PT ;  /* 0x0000000100007812 */ /* 0x000fc800078ec0ff */
[----:B------:R-:W-:-:S07]  /*2850*/  ISETP.NE.U32.AND P1, PT, R0, 0x1, PT ;  /* 0x000000010000780c */ /* 0x000fce0003f25070 */
[----:B------:R-:W-:Y:S06]  /*2860*/  @!P0 BRA `(.L_x_77) ;  /* 0x00000000002c8947 */ /* 0x000fec0003800000 */
[----:B0-----:R-:W0:Y:S08]  /*2870*/  LDC.64 R8, c[0x0][0x3a0] ;  /* 0x0000e800ff087b82 */ /* 0x001e300000000a00 */
[----:B------:R-:W2:Y:S01]  /*2880*/  LDC.64 R4, c[0x0][0x388] ;  /* 0x0000e200ff047b82 */ /* 0x000ea20000000a00 */
[C---:B0-----:R-:W-:Y:S01]  /*2890*/  IMAD R7, R3.reuse, R8, UR14 ;  /* 0x0000000e03077e24 */ /* 0x041fe2000f8e0208 */
[----:B------:R-:W-:-:S04]  /*28a0*/  IADD3 R3, PT, PT, R3, 0x2, RZ ;  /* 0x0000000203037810 */ /* 0x000fc80007ffe0ff */
[C---:B------:R-:W-:Y:S01]  /*28b0*/  IADD3 R8, PT, PT, R7.reuse, R8, RZ ;  /* 0x0000000807087210 */ /* 0x040fe20007ffe0ff */
[----:B-1----:R-:W-:-:S04]  /*28c0*/  IMAD R7, R7, R9, R6 ;  /* 0x0000000907077224 */ /* 0x002fc800078e0206 */
[----:B------:R-:W-:Y:S02]  /*28d0*/  IMAD R11, R8, R9, R6 ;  /* 0x00000009080b7224 */ /* 0x000fe400078e0206 */
[----:B--2---:R-:W-:-:S04]  /*28e0*/  IMAD.WIDE.U32 R8, R7, 0x4, R4 ;  /* 0x0000000407087825 */ /* 0x004fc800078e0004 */
[----:B------:R-:W-:Y:S01]  /*28f0*/  IMAD.WIDE.U32 R4, R11, 0x4, R4 ;  /* 0x000000040b047825 */ /* 0x000fe200078e0004 */
[----:B------:R2:W-:Y:S04]  /*2900*/  STG.E desc[UR16][R8.64], RZ ;  /* 0x000000ff08007986 */ /* 0x0005e8000c101910 */
[----:B------:R2:W-:Y:S02]  /*2910*/  STG.E desc[UR16][R4.64], RZ ;  /* 0x000000ff04007986 */ /* 0x0005e4000c101910 */
.L_x_77:
[----:B------:R-:W-:Y:S05]  /*2920*/  @P1 EXIT ;  /* 0x000000000000194d */ /* 0x000fea0003800000 */
[----:B0-2---:R-:W0:Y:S08]  /*2930*/  LDC.64 R8, c[0x0][0x3a0] ;  /* 0x0000e800ff087b82 */ /* 0x005e300000000a00 */
[----:B------:R-:W2:Y:S01]  /*2940*/  LDC.64 R4, c[0x0][0x388] ;  /* 0x0000e200ff047b82 */ /* 0x000ea20000000a00 */
[----:B0-----:R-:W-:-:S04]  /*2950*/  IMAD R3, R3, R8, UR14 ;  /* 0x0000000e03037e24 */ /* 0x001fc8000f8e0208 */
[----:B-1----:R-:W-:-:S04]  /*2960*/  IMAD R3, R3, R9, R6 ;  /* 0x0000000903037224 */ /* 0x002fc800078e0206 */
[----:B--2---:R-:W-:-:S05]  /*2970*/  IMAD.WIDE.U32 R2, R3, 0x4, R4 ;  /* 0x0000000403027825 */ /* 0x004fca00078e0004 */
[----:B------:R-:W-:Y:S01]  /*2980*/  STG.E desc[UR16][R2.64], RZ ;  /* 0x000000ff02007986 */ /* 0x000fe2000c101910 */
[----:B------:R-:W-:Y:S05]  /*2990*/  EXIT ;  /* 0x000000000000794d */ /* 0x000fea0003800000 */
        .weak           $__internal_0_$__cuda_sm3x_div_rn_noftz_f32_slowpath
        .type           $__internal_0_$__cuda_sm3x_div_rn_noftz_f32_slowpath,@function
        .size           $__internal_0_$__cuda_sm3x_div_rn_noftz_f32_slowpath,(.L_x_98 - $__internal_0_$__cuda_sm3x_div_rn_noftz_f32_slowpath)
$__internal_0_$__cuda_sm3x_div_rn_noftz_f32_slowpath:
[----:B------:R-:W-:Y:S01]  /*29a0*/  SHF.R.U32.HI R9, RZ, 0x17, R3 ;  /* 0x00000017ff097819 */ /* 0x000fe20000011603 */
[----:B------:R-:W-:Y:S01]  /*29b0*/  BSSY.RECONVERGENT B0, `(.L_x_78) ;  /* 0x0000065000007945 */ /* 0x000fe20003800200 */
[----:B------:R-:W-:Y:S02]  /*29c0*/  SHF.R.U32.HI R14, RZ, 0x17, R0 ;  /* 0x00000017ff0e7819 */ /* 0x000fe40000011600 */
[----:B------:R-:W-:Y:S02]  /*29d0*/  LOP3.LUT R9, R9, 0xff, RZ, 0xc0, !PT ;  /* 0x000000ff09097812 */ /* 0x000fe400078ec0ff */
[----:B------:R-:W-:Y:S02]  /*29e0*/  LOP3.LUT R14, R14, 0xff, RZ, 0xc0, !PT ;  /* 0x000000ff0e0e7812 */ /* 0x000fe400078ec0ff */
[----:B------:R-:W-:Y:S02]  /*29f0*/  IADD3 R10, PT, PT, R9, -0x1, RZ ;  /* 0xffffffff090a7810 */ /* 0x000fe40007ffe0ff */
[----:B------:R-:W-:-:S02]  /*2a00*/  IADD3 R15, PT, PT, R14, -0x1, RZ ;  /* 0xffffffff0e0f7810 */ /* 0x000fc40007ffe0ff */
[----:B------:R-:W-:-:S04]  /*2a10*/  ISETP.GT.U32.AND P0, PT, R10, 0xfd, PT ;  /* 0x000000fd0a00780c */ /* 0x000fc80003f04070 */
[----:B------:R-:W-:Y:S02]  /*2a20*/  ISETP.GT.U32.OR P0, PT, R15, 0xfd, P0 ;  /* 0x000000fd0f00780c */ /* 0x000fe40000704470 */
[----:B------:R-:W-:-:S11]  /*2a30*/  MOV R15, R3 ;  /* 0x00000003000f7202 */ /* 0x000fd60000000f00 */
[----:B------:R-:W-:Y:S01]  /*2a40*/  @!P0 MOV R10, RZ ;  /* 0x000000ff000a8202 */ /* 0x000fe20000000f00 */
[----:B------:R-:W-:Y:S06]  /*2a50*/  @!P0 BRA `(.L_x_79) ;  /* 0x0000000000648947 */ /* 0x000fec0003800000 */
[----:B------:R-:W-:Y:S02]  /*2a60*/  FSETP.GTU.FTZ.AND P0, PT, |R0|, +INF , PT ;  /* 0x7f8000000000780b */ /* 0x000fe40003f1c200 */
[----:B------:R-:W-:-:S04]  /*2a70*/  FSETP.GTU.FTZ.AND P1, PT, |R3|, +INF , PT ;  /* 0x7f8000000300780b */ /* 0x000fc80003f3c200 */
[----:B------:R-:W-:-:S13]  /*2a80*/  PLOP3.LUT P0, PT, P0, P1, PT, 0xf8, 0x8f ;  /* 0x00000000008f781c */ /* 0x000fda0000703f70 */
[----:B------:R-:W-:Y:S05]  /*2a90*/  @P0 BRA `(.L_x_80) ;  /* 0x0000000400540947 */ /* 0x000fea0003800000 */
[----:B------:R-:W-:-:S13]  /*2aa0*/  LOP3.LUT P0, RZ, R15, 0x7fffffff, R0, 0xc8, !PT ;  /* 0x7fffffff0fff7812 */ /* 0x000fda000780c800 */
[----:B------:R-:W-:Y:S05]  /*2ab0*/  @!P0 BRA `(.L_x_81) ;  /* 0x0000000400448947 */ /* 0x000fea0003800000 */
[C---:B------:R-:W-:Y:S02]  /*2ac0*/  FSETP.NEU.FTZ.AND P2, PT, |R0|.reuse, +INF , PT ;  /* 0x7f8000000000780b */ /* 0x040fe40003f5d200 */
[----:B------:R-:W-:Y:S02]  /*2ad0*/  FSETP.NEU.FTZ.AND P1, PT, |R3|, +INF , PT ;  /* 0x7f8000000300780b */ /* 0x000fe40003f3d200 */
[----:B------:R-:W-:-:S11]  /*2ae0*/  FSETP.NEU.FTZ.AND P0, PT, |R0|, +INF , PT ;  /* 0x7f8000000000780b */ /* 0x000fd60003f1d200 */
[----:B------:R-:W-:Y:S05]  /*2af0*/  @!P1 BRA !P2, `(.L_x_81) ;  /* 0x0000000400349947 */ /* 0x000fea0005000000 */
[----:B------:R-:W-:-:S04]  /*2b00*/  LOP3.LUT P2, RZ, R0, 0x7fffffff, RZ, 0xc0, !PT ;  /* 0x7fffffff00ff7812 */ /* 0x000fc8000784c0ff */
[----:B------:R-:W-:-:S13]  /*2b10*/  PLOP3.LUT P1, PT, P1, P2, PT, 0x2f, 0xf2 ;  /* 0x0000000000f2781c */ /* 0x000fda0000f24577 */
[----:B------:R-:W-:Y:S05]  /*2b20*/  @P1 BRA `(.L_x_82) ;  /* 0x0000000400201947 */ /* 0x000fea0003800000 */
[----:B------:R-:W-:-:S04]  /*2b30*/  LOP3.LUT P1, RZ, R15, 0x7fffffff, RZ, 0xc0, !PT ;  /* 0x7fffffff0fff7812 */ /* 0x000fc8000782c0ff */
[----:B------:R-:W-:-:S13]  /*2b40*/  PLOP3.LUT P0, PT, P0, P1, PT, 0x2f, 0xf2 ;  /* 0x0000000000f2781c */ /* 0x000fda0000702577 */
[----:B------:R-:W-:Y:S05]  /*2b50*/  @P0 BRA `(.L_x_83) ;  /* 0x0000000400080947 */ /* 0x000fea0003800000 */
[----:B------:R-:W-:-:S04]  /*2b60*/  IADD3 R10, PT, PT, R14, -0x1, RZ ;  /* 0xffffffff0e0a7810 */ /* 0x000fc80007ffe0ff */
[----:B------:R-:W-:Y:S02]  /*2b70*/  ISETP.GE.AND P0, PT, R10, RZ, PT ;  /* 0x000000ff0a00720c */ /* 0x000fe40003f06270 */
[----:B------:R-:W-:-:S04]  /*2b80*/  IADD3 R10, PT, PT, R9, -0x1, RZ ;  /* 0xffffffff090a7810 */ /* 0x000fc80007ffe0ff */
[----:B------:R-:W-:-:S07]  /*2b90*/  ISETP.GE.AND P1, PT, R10, RZ, PT ;  /* 0x000000ff0a00720c */ /* 0x000fce0003f26270 */
[----:B------:R-:W-:Y:S01]  /*2ba0*/  @P0 MOV R10, RZ ;  /* 0x000000ff000a0202 */ /* 0x000fe20000000f00 */
[----:B------:R-:W-:Y:S01]  /*2bb0*/  @!P0 FFMA R0, R0, 1.84467440737095516160e+19, RZ ;  /* 0x5f80000000008823 */ /* 0x000fe200000000ff */
[----:B------:R-:W-:-:S04]  /*2bc0*/  @!P0 MOV R10, 0xffffffc0 ;  /* 0xffffffc0000a8802 */ /* 0x000fc80000000f00 */
[----:B------:R-:W-:Y:S01]  /*2bd0*/  @!P1 FFMA R15, R3, 1.84467440737095516160e+19, RZ ;  /* 0x5f800000030f9823 */ /* 0x000fe200000000ff */
[----:B------:R-:W-:-:S07]  /*2be0*/  @!P1 IADD3 R10, PT, PT, R10, 0x40, RZ ;  /* 0x000000400a0a9810 */ /* 0x000fce0007ffe0ff */
.L_x_79:
[----:B------:R-:W-:Y:S01]  /*2bf0*/  LEA R16, R9, 0xc0800000, 0x17 ;  /* 0xc080000009107811 */ /* 0x000fe200078eb8ff */
[----:B------:R-:W-:Y:S01]  /*2c00*/  BSSY.RECONVERGENT B1, `(.L_x_84) ;  /* 0x0000036000017945 */ /* 0x000fe20003800200 */
[----:B------:R-:W-:Y:S02]  /*2c10*/  IADD3 R14, PT, PT, R14, -0x7f, RZ ;  /* 0xffffff810e0e7810 */ /* 0x000fe40007ffe0ff */
[----:B------:R-:W-:-:S03]  /*2c20*/  IADD3 R19, PT, PT, -R16, R15, RZ ;  /* 0x0000000f10137210 */ /* 0x000fc60007ffe1ff */
[C---:B------:R-:W-:Y:S01]  /*2c30*/  IMAD R0, R14.reuse, -0x800000, R0 ;  /* 0xff8000000e007824 */ /* 0x040fe200078e0200 */
[----:B------:R0:W1:Y:S01]  /*2c40*/  MUFU.RCP R16, R19 ;  /* 0x0000001300107308 */ /* 0x0000620000001000 */
[----:B------:R-:W-:Y:S01]  /*2c50*/  FADD.FTZ R15, -R19, -RZ ;  /* 0x800000ff130f7221 */ /* 0x000fe20000010100 */
[----:B0-----:R-:W-:-:S04]  /*2c60*/  IADD3 R19, PT, PT, R14, 0x7f, -R9 ;  /* 0x0000007f0e137810 */ /* 0x001fc80007ffe809 */
[----:B------:R-:W-:Y:S01]  /*2c70*/  IADD3 R19, PT, PT, R19, R10, RZ ;  /* 0x0000000a13137210 */ /* 0x000fe20007ffe0ff */
[----:B-1----:R-:W-:-:S04]  /*2c80*/  FFMA R17, R16, R15, 1 ;  /* 0x3f80000010117423 */ /* 0x002fc8000000000f */
[----:B------:R-:W-:-:S04]  /*2c90*/  FFMA R17, R16, R17, R16 ;  /* 0x0000001110117223 */ /* 0x000fc80000000010 */
[----:B------:R-:W-:-:S04]  /*2ca0*/  FFMA R16, R0, R17, RZ ;  /* 0x0000001100107223 */ /* 0x000fc800000000ff */
[----:B------:R-:W-:-:S04]  /*2cb0*/  FFMA R18, R15, R16, R0 ;  /* 0x000000100f127223 */ /* 0x000fc80000000000 */
[----:B------:R-:W-:-:S04]  /*2cc0*/  FFMA R18, R17, R18, R16 ;  /* 0x0000001211127223 */ /* 0x000fc80000000010 */
[----:B------:R-:W-:-:S04]  /*2cd0*/  FFMA R15, R15, R18, R0 ;  /* 0x000000120f0f7223 */ /* 0x000fc80000000000 */
[----:B------:R-:W-:-:S05]  /*2ce0*/  FFMA R0, R17, R15, R18 ;  /* 0x0000000f11007223 */ /* 0x000fca0000000012 */
[----:B------:R-:W-:-:S04]  /*2cf0*/  SHF.R.U32.HI R9, RZ, 0x17, R0 ;  /* 0x00000017ff097819 */ /* 0x000fc80000011600 */
[----:B------:R-:W-:-:S04]  /*2d00*/  LOP3.LUT R10, R9, 0xff, RZ, 0xc0, !PT ;  /* 0x000000ff090a7812 */ /* 0x000fc800078ec0ff */
[----:B------:R-:W-:-:S04]  /*2d10*/  IADD3 R9, PT, PT, R10, R19, RZ ;  /* 0x000000130a097210 */ /* 0x000fc80007ffe0ff */
[----:B------:R-:W-:-:S04]  /*2d20*/  IADD3 R10, PT, PT, R9, -0x1, RZ ;  /* 0xffffffff090a7810 */ /* 0x000fc80007ffe0ff */
[----:B------:R-:W-:-:S13]  /*2d30*/  ISETP.GE.U32.AND P0, PT, R10, 0xfe, PT ;  /* 0x000000fe0a00780c */ /* 0x000fda0003f06070 */
[----:B------:R-:W-:Y:S05]  /*2d40*/  @!P0 BRA `(.L_x_85) ;  /* 0x0000000000808947 */ /* 0x000fea0003800000 */
[----:B------:R-:W-:-:S13]  /*2d50*/  ISETP.GT.AND P0, PT, R9, 0xfe, PT ;  /* 0x000000fe0900780c */ /* 0x000fda0003f04270 */
[----:B------:R-:W-:Y:S05]  /*2d60*/  @P0 BRA `(.L_x_86) ;  /* 0x00000000006c0947 */ /* 0x000fea0003800000 */
[----:B------:R-:W-:-:S13]  /*2d70*/  ISETP.GE.AND P0, PT, R9, 0x1, PT ;  /* 0x000000010900780c */ /* 0x000fda0003f06270 */
[----:B------:R-:W-:Y:S05]  /*2d80*/  @P0 BRA `(.L_x_87) ;  /* 0x0000000000740947 */ /* 0x000fea0003800000 */
[----:B------:R-:W-:Y:S02]  /*2d90*/  ISETP.GE.AND P0, PT, R9, -0x18, PT ;  /* 0xffffffe80900780c */ /* 0x000fe40003f06270 */
[----:B------:R-:W-:-:S11]  /*2da0*/  LOP3.LUT R0, R0, 0x80000000, RZ, 0xc0, !PT ;  /* 0x8000000000007812 */ /* 0x000fd600078ec0ff */
[----:B------:R-:W-:Y:S05]  /*2db0*/  @!P0 BRA `(.L_x_87) ;  /* 0x0000000000688947 */ /* 0x000fea0003800000 */
[CCC-:B------:R-:W-:Y:S01]  /*2dc0*/  FFMA.RZ R10, R17.reuse, R15.reuse, R18.reuse ;  /* 0x0000000f110a7223 */ /* 0x1c0fe2000000c012 */
[CCC-:B------:R-:W-:Y:S01]  /*2dd0*/  FFMA.RP R14, R17.reuse, R15.reuse, R18.reuse ;  /* 0x0000000f110e7223 */ /* 0x1c0fe20000008012 */
[----:B------:R-:W-:Y:S01]  /*2de0*/  FFMA.RM R17, R17, R15, R18 ;  /* 0x0000000f11117223 */ /* 0x000fe20000004012 */
[C---:B------:R-:W-:Y:S02]  /*2df0*/  IADD3 R15, PT, PT, R9.reuse, 0x20, RZ ;  /* 0x00000020090f7810 */ /* 0x040fe40007ffe0ff */
[----:B------:R-:W-:Y:S02]  /*2e00*/  LOP3.LUT R10, R10, 0x7fffff, RZ, 0xc0, !PT ;  /* 0x007fffff0a0a7812 */ /* 0x000fe400078ec0ff */
[C---:B------:R-:W-:Y:S02]  /*2e10*/  ISETP.NE.AND P2, PT, R9.reuse, RZ, PT ;  /* 0x000000ff0900720c */ /* 0x040fe40003f45270 */
[----:B------:R-:W-:Y:S02]  /*2e20*/  LOP3.LUT R10, R10, 0x800000, RZ, 0xfc, !PT ;  /* 0x008000000a0a7812 */ /* 0x000fe400078efcff */
[----:B------:R-:W-:-:S02]  /*2e30*/  ISETP.NE.AND P1, PT, R9, RZ, PT ;  /* 0x000000ff0900720c */ /* 0x000fc40003f25270 */
[----:B------:R-:W-:Y:S02]  /*2e40*/  IADD3 R9, PT, PT, -R9, RZ, RZ ;  /* 0x000000ff09097210 */ /* 0x000fe40007ffe1ff */
[----:B------:R-:W-:Y:S02]  /*2e50*/  SHF.L.U32 R15, R10, R15, RZ ;  /* 0x0000000f0a0f7219 */ /* 0x000fe400000006ff */
[----:B------:R-:W-:Y:S02]  /*2e60*/  FSETP.NEU.FTZ.AND P0, PT, R14, R17, PT ;  /* 0x000000110e00720b */ /* 0x000fe40003f1d000 */
[----:B------:R-:W-:Y:S02]  /*2e70*/  SEL R9, R9, RZ, P2 ;  /* 0x000000ff09097207 */ /* 0x000fe40001000000 */
[----:B------:R-:W-:Y:S02]  /*2e80*/  ISETP.NE.AND P1, PT, R15, RZ, P1 ;  /* 0x000000ff0f00720c */ /* 0x000fe40000f25270 */
[----:B------:R-:W-:-:S02]  /*2e90*/  SHF.R.U32.HI R14, RZ, R9, R10 ;  /* 0x00000009ff0e7219 */ /* 0x000fc4000001160a */
[----:B------:R-:W-:Y:S02]  /*2ea0*/  PLOP3.LUT P0, PT, P0, P1, PT, 0xf8, 0x8f ;  /* 0x00000000008f781c */ /* 0x000fe40000703f70 */
[----:B------:R-:W-:Y:S02]  /*2eb0*/  SHF.R.U32.HI R10, RZ, 0x1, R14 ;  /* 0x00000001ff0a7819 */ /* 0x000fe4000001160e */
[----:B------:R-:W-:-:S04]  /*2ec0*/  SEL R9, RZ, 0x1, !P0 ;  /* 0x00000001ff097807 */ /* 0x000fc80004000000 */
[----:B------:R-:W-:-:S04]  /*2ed0*/  LOP3.LUT R9, R9, 0x1, R10, 0xf8, !PT ;  /* 0x0000000109097812 */ /* 0x000fc800078ef80a */
[----:B------:R-:W-:-:S04]  /*2ee0*/  LOP3.LUT R9, R9, R14, RZ, 0xc0, !PT ;  /* 0x0000000e09097212 */ /* 0x000fc800078ec0ff */
[----:B------:R-:W-:-:S04]  /*2ef0*/  IADD3 R9, PT, PT, R10, R9, RZ ;  /* 0x000000090a097210 */ /* 0x000fc80007ffe0ff */
[----:B------:R-:W-:Y:S01]  /*2f00*/  LOP3.LUT R0, R9, R0, RZ, 0xfc, !PT ;  /* 0x0000000009007212 */ /* 0x000fe200078efcff */
[----:B------:R-:W-:Y:S06]  /*2f10*/  BRA `(.L_x_87) ;  /* 0x0000000000107947 */ /* 0x000fec0003800000 */
.L_x_86:
[----:B------:R-:W-:-:S04]  /*2f20*/  LOP3.LUT R0, R0, 0x80000000, RZ, 0xc0, !PT ;  /* 0x8000000000007812 */ /* 0x000fc800078ec0ff */
[----:B------:R-:W-:Y:S01]  /*2f30*/  LOP3.LUT R0, R0, 0x7f800000, RZ, 0xfc, !PT ;  /* 0x7f80000000007812 */ /* 0x000fe200078efcff */
[----:B------:R-:W-:Y:S06]  /*2f40*/  BRA `(.L_x_87) ;  /* 0x0000000000047947 */ /* 0x000fec0003800000 */
.L_x_85:
[----:B------:R-:W-:-:S07]  /*2f50*/  LEA R0, R19, R0, 0x17 ;  /* 0x0000000013007211 */ /* 0x000fce00078eb8ff */
.L_x_87:
[----:B------:R-:W-:Y:S05]  /*2f60*/  BSYNC.RECONVERGENT B1 ;  /* 0x0000000000017941 */ /* 0x000fea0003800200 */
.L_x_84:
[----:B------:R-:W-:Y:S05]  /*2f70*/  BRA `(.L_x_88) ;  /* 0x0000000000207947 */ /* 0x000fea0003800000 */
.L_x_83:
[----:B------:R-:W-:-:S04]  /*2f80*/  LOP3.LUT R0, R15, 0x80000000, R0, 0x48, !PT ;  /* 0x800000000f007812 */ /* 0x000fc800078e4800 */
[----:B------:R-:W-:Y:S01]  /*2f90*/  LOP3.LUT R0, R0, 0x7f800000, RZ, 0xfc, !PT ;  /* 0x7f80000000007812 */ /* 0x000fe200078efcff */
[----:B------:R-:W-:Y:S06]  /*2fa0*/  BRA `(.L_x_88) ;  /* 0x0000000000147947 */ /* 0x000fec0003800000 */
.L_x_82:
[----:B------:R-:W-:Y:S01]  /*2fb0*/  LOP3.LUT R0, R15, 0x80000000, R0, 0x48, !PT ;  /* 0x800000000f007812 */ /* 0x000fe200078e4800 */
[----:B------:R-:W-:Y:S06]  /*2fc0*/  BRA `(.L_x_88) ;  /* 0x00000000000c7947 */ /* 0x000fec0003800000 */
.L_x_81:
[----:B------:R-:W0:Y:S01]  /*2fd0*/  MUFU.RSQ R0, -QNAN ;  /* 0xffc0000000007908 */ /* 0x000e220000001400 */
[----:B------:R-:W-:Y:S05]  /*2fe0*/  BRA `(.L_x_88) ;  /* 0x0000000000047947 */ /* 0x000fea0003800000 */
.L_x_80:
[----:B------:R-:W-:-:S07]  /*2ff0*/  FADD.FTZ R0, R0, R3 ;  /* 0x0000000300007221 */ /* 0x000fce0000010000 */
.L_x_88:
[----:B------:R-:W-:Y:S05]  /*3000*/  BSYNC.RECONVERGENT B0 ;  /* 0x0000000000007941 */ /* 0x000fea0003800200 */
.L_x_78:
[----:B------:R-:W-:-:S04]  /*3010*/  HFMA2 R9, -RZ, RZ, 0, 0 ;  /* 0x00000000ff097431 */ /* 0x000fc800000001ff */
[----:B0-----:R-:W-:Y:S05]  /*3020*/  RET.REL.NODEC R8 `(_Z12cudaMeanPoolPfS_iiiiii) ;  /* 0xffffffcc08f47950 */ /* 0x001fea0003c3ffff */
.L_x_89:
        /* <DEDUP_REMOVED lines=13> */
.L_x_98:


//--------------------- .text._Z10cudaConv2DPfS_S_iiiiii --------------------------
	.section	.text._Z10cudaConv2DPfS_S_iiiiii,"ax",@progbits
	.align	128
        .global         _Z10cudaConv2DPfS_S_iiiiii
        .type           _Z10cudaConv2DPfS_S_iiiiii,@function
        .size           _Z10cudaConv2DPfS_S_iiiiii,(.L_x_101 - _Z10cudaConv2DPfS_S_iiiiii)
        .other          _Z10cudaConv2DPfS_S_iiiiii,@"STO_CUDA_ENTRY STV_DEFAULT"
_Z10cudaConv2DPfS_S_iiiiii:
.text._Z10cudaConv2DPfS_S_iiiiii:
[----:B------:R-:W-:Y:S01]  /*0000*/  LDC R1, c[0x0][0x37c] ;  /* 0x0000df00ff017b82 */ /* 0x000fe20000000800 */
[----:B------:R-:W0:Y:S07]  /*0010*/  S2R R0, SR_TID.X ;  /* 0x0000000000007919 */ /* 0x000e2e0000002100 */
[----:B------:R-:W0:Y:S08]  /*0020*/  LDC.64 R2, c[0x0][0x3a8] ;  /* 0x0000ea00ff027b82 */ /* 0x000e300000000a00 */
[----:B------:R-:W1:Y:S01]  /*0030*/  S2UR UR19, SR_CTAID.X ;  /* 0x00000000001379c3 */ /* 0x000e620000002500 */
[----:B0-----:R-:W-:-:S04]  /*0040*/  ISETP.GE.AND P0, PT, R0, R3, PT ;  /* 0x000000030000720c */ /* 0x001fc80003f06270 */
[----:B-1----:R-:W-:-:S13]  /*0050*/  ISETP.LE.OR P0, PT, R2, UR19, P0 ;  /* 0x0000001302007c0c */ /* 0x002fda0008703670 */
[----:B------:R-:W-:Y:S05]  /*0060*/  @P0 EXIT ;  /* 0x000000000000094d */ /* 0x000fea0003800000 */
[----:B------:R-:W0:Y:S01]  /*0070*/  LDCU.64 UR4, c[0x0][0x3a0] ;  /* 0x00007400ff0477ac */ /* 0x000e220008000a00 */
[----:B------:R-:W-:Y:S01]  /*0080*/  HFMA2 R16, -RZ, RZ, 0, 0 ;  /* 0x00000000ff107431 */ /* 0x000fe200000001ff */
[----:B------:R-:W1:Y:S01]  /*0090*/  LDCU.64 UR16, c[0x0][0x358] ;  /* 0x00006b00ff1077ac */ /* 0x000e620008000a00 */
[----:B0-----:R-:W-:-:S04]  /*00a0*/  UISETP.LT.AND UP0, UPT, UR4, UR5, UPT ;  /* 0x000000050400728c */ /* 0x001fc8000bf01270 */
[----:B------:R-:W-:-:S04]  /*00b0*/  USEL UR4, UR4, UR5, UP0 ;  /* 0x0000000504047287 */ /* 0x000fc80008000000 */
[----:B------:R-:W-:-:S09]  /*00c0*/  UISETP.GE.AND UP0, UPT, UR4, 0x1, UPT ;  /* 0x000000010400788c */ /* 0x000fd2000bf06270 */
[----:B-1----:R-:W-:Y:S05]  /*00d0*/  BRA.U !UP0, `(.L_x_90) ;  /* 0x0000001108087547 */ /* 0x002fea000b800000 */
[----:B------:R-:W0:Y:S01]  /*00e0*/  LDC.64 R2, c[0x0][0x398] ;  /* 0x0000e600ff027b82 */ /* 0x000e220000000a00 */
[----:B------:R-:W-:Y:S01]  /*00f0*/  MOV R16, RZ ;  /* 0x000000ff00107202 */ /* 0x000fe20000000f00 */
[----:B------:R-:W-:Y:S02]  /*0100*/  ULOP3.LUT UR28, UR5, 0x3, URZ, 0xc0, !UPT ;  /* 0x00000003051c7892 */ /* 0x000fe4000f8ec0ff */
[----:B------:R-:W-:Y:S01]  /*0110*/  ULOP3.LUT UR7, UR5, 0x7ffffff8, URZ, 0xc0, !UPT ;  /* 0x7ffffff805077892 */ /* 0x000fe2000f8ec0ff */
[----:B------:R-:W-:Y:S01]  /*0120*/  UMOV UR4, URZ ;  /* 0x000000ff00047c82 */ /* 0x000fe20008000000 */
[----:B0-----:R-:W-:-:S10]  /*0130*/  IMAD R3, R3, R2, RZ ;  /* 0x0000000203037224 */ /* 0x001fd400078e02ff */
.L_x_96:
[----:B------:R-:W0:Y:S01]  /*0140*/  LDCU UR5, c[0x0][0x398] ;  /* 0x00007300ff0577ac */ /* 0x000e220008000800 */
[----:B------:R-:W1:Y:S01]  /*0150*/  LDCU.64 UR14, c[0x0][0x398] ;  /* 0x00007300ff0e77ac */ /* 0x000e620008000a00 */
[----:B------:R-:W2:Y:S01]  /*0160*/  LDCU.64 UR20, c[0x0][0x3a0] ;  /* 0x00007400ff1477ac */ /* 0x000ea20008000a00 */
[----:B------:R-:W-:Y:S02]  /*0170*/  UIADD3 UR29, UPT, UPT, UR19, UR4, URZ ;  /* 0x00000004131d7290 */ /* 0x000fe4000fffe0ff */
[----:B0-----:R-:W-:Y:S02]  /*0180*/  UIMAD UR11, UR5, 0x5, UR19 ;  /* 0x00000005050b78a4 */ /* 0x001fe4000f8e0213 */
[----:B------:R-:W-:Y:S02]  /*0190*/  ULEA UR6, UR5, UR19, 0x1 ;  /* 0x0000001305067291 */ /* 0x000fe4000f8e08ff */
[----:B------:R-:W-:Y:S01]  /*01a0*/  UIMAD UR9, UR5, 0x3, UR19 ;  /* 0x00000003050978a4 */ /* 0x000fe2000f8e0213 */
[----:B-1----:R-:W-:Y:S01]  /*01b0*/  MOV R11, UR15 ;  /* 0x0000000f000b7c02 */ /* 0x002fe20008000f00 */
[----:B------:R-:W-:-:S02]  /*01c0*/  ULEA UR10, UR5, UR19, 0x2 ;  /* 0x00000013050a7291 */ /* 0x000fc4000f8e10ff */
[----:B------:R-:W-:Y:S02]  /*01d0*/  UIMAD UR12, UR5, 0x6, UR19 ;  /* 0x00000006050c78a4 */ /* 0x000fe4000f8e0213 */
[----:B------:R-:W-:Y:S01]  /*01e0*/  UIMAD UR13, UR5, 0x7, UR19 ;  /* 0x00000007050d78a4 */ /* 0x000fe2000f8e0213 */
[C-C-:B------:R-:W-:Y:S01]  /*01f0*/  IMAD R5, R11.reuse, UR29, R0.reuse ;  /* 0x0000001d0b057c24 */ /* 0x140fe2000f8e0200 */
[----:B------:R-:W-:Y:S02]  /*0200*/  UIADD3 UR5, UPT, UPT, UR4, UR14, UR19 ;  /* 0x0000000e04057290 */ /* 0x000fe4000fffe013 */
[----:B------:R-:W-:Y:S02]  /*0210*/  UIADD3 UR6, UPT, UPT, UR6, UR4, URZ ;  /* 0x0000000406067290 */ /* 0x000fe4000fffe0ff */
[----:B------:R-:W-:Y:S02]  /*0220*/  UIADD3 UR9, UPT, UPT, UR9, UR4, URZ ;  /* 0x0000000409097290 */ /* 0x000fe4000fffe0ff */
[----:B------:R-:W-:Y:S01]  /*0230*/  UIADD3 UR10, UPT, UPT, UR10, UR4, URZ ;  /* 0x000000040a0a7290 */ /* 0x000fe2000fffe0ff */
[C-C-:B------:R-:W-:Y:S01]  /*0240*/  IMAD R4, R11.reuse, UR5, R0.reuse ;  /* 0x000000050b047c24 */ /* 0x140fe2000f8e0200 */
[----:B------:R-:W-:Y:S01]  /*0250*/  UIADD3 UR11, UPT, UPT, UR11, UR4, URZ ;  /* 0x000000040b0b7290 */ /* 0x000fe2000fffe0ff */
[C-C-:B------:R-:W-:Y:S01]  /*0260*/  IMAD R6, R11.reuse, UR6, R0.reuse ;  /* 0x000000060b067c24 */ /* 0x140fe2000f8e0200 */
[----:B------:R-:W-:Y:S01]  /*0270*/  UIADD3 UR12, UPT, UPT, UR12, UR4, URZ ;  /* 0x000000040c0c7290 */ /* 0x000fe2000fffe0ff */
[C-C-:B------:R-:W-:Y:S01]  /*0280*/  IMAD R7, R11.reuse, UR9, R0.reuse ;  /* 0x000000090b077c24 */ /* 0x140fe2000f8e0200 */
[----:B------:R-:W-:Y:S01]  /*0290*/  UIADD3 UR13, UPT, UPT, UR13, UR4, URZ ;  /* 0x000000040d0d7290 */ /* 0x000fe2000fffe0ff */
[C-C-:B------:R-:W-:Y:S01]  /*02a0*/  IMAD R8, R11.reuse, UR10, R0.reuse ;  /* 0x0000000a0b087c24 */ /* 0x140fe2000f8e0200 */
[----:B--2---:R-:W-:Y:S01]  /*02b0*/  UIMAD UR30, UR4, UR20, URZ ;  /* 0x00000014041e72a4 */ /* 0x004fe2000f8e02ff */
[C-C-:B------:R-:W-:Y:S01]  /*02c0*/  IMAD R9, R11.reuse, UR11, R0.reuse ;  /* 0x0000000b0b097c24 */ /* 0x140fe2000f8e0200 */
[----:B------:R-:W-:Y:S01]  /*02d0*/  UIADD3 UR4, UPT, UPT, UR4, 0x1, URZ ;  /* 0x0000000104047890 */ /* 0x000fe2000fffe0ff */
[C-C-:B------:R-:W-:Y:S01]  /*02e0*/  IMAD R10, R11.reuse, UR12, R0.reuse ;  /* 0x0000000c0b0a7c24 */ /* 0x140fe2000f8e0200 */
[----:B------:R-:W-:Y:S01]  /*02f0*/  UIADD3 UR31, UPT, UPT, UR30, UR21, URZ ;  /* 0x000000151e1f7290 */ /* 0x000fe2000fffe0ff */
[----:B------:R-:W-:Y:S01]  /*0300*/  IMAD R11, R11, UR13, R0 ;  /* 0x0000000d0b0b7c24 */ /* 0x000fe2000f8e0200 */
[----:B------:R-:W-:-:S02]  /*0310*/  UIMAD UR8, UR21, 0x3, UR30 ;  /* 0x00000003150878a4 */ /* 0x000fc4000f8e021e */
[----:B------:R-:W-:Y:S01]  /*0320*/  UISETP.NE.AND UP0, UPT, UR4, UR20, UPT ;  /* 0x000000140400728c */ /* 0x000fe2000bf05270 */
[----:B------:R-:W-:-:S10]  /*0330*/  UMOV UR5, URZ ;  /* 0x000000ff00057c82 */ /* 0x000fd40008000000 */
.L_x_95:
[----:B------:R-:W0:Y:S01]  /*0340*/  LDCU UR9, c[0x0][0x3a4] ;  /* 0x00007480ff0977ac */ /* 0x000e220008000800 */
[----:B------:R-:W-:Y:S01]  /*0350*/  UMOV UR6, URZ ;  /* 0x000000ff00067c82 */ /* 0x000fe20008000000 */
[----:B0-----:R-:W-:-:S09]  /*0360*/  UISETP.GE.U32.AND UP1, UPT, UR9, 0x8, UPT ;  /* 0x000000080900788c */ /* 0x001fd2000bf26070 */
[----:B------:R-:W-:Y:S05]  /*0370*/  BRA.U !UP1, `(.L_x_91) ;  /* 0x0000000509ac7547 */ /* 0x000fea000b800000 */
[----:B------:R-:W-:Y:S01]  /*0380*/  ULEA UR6, UR9, UR30, 0x1 ;  /* 0x0000001e09067291 */ /* 0x000fe2000f8e08ff */
[----:B------:R-:W-:Y:S01]  /*0390*/  IADD3 R2, PT, PT, R4, UR5, RZ ;  /* 0x0000000504027c10 */ /* 0x000fe2000fffe0ff */
[----:B------:R-:W-:Y:S01]  /*03a0*/  ULEA UR10, UR9, UR30, 0x2 ;  /* 0x0000001e090a7291 */ /* 0x000fe2000f8e10ff */
[----:B------:R-:W-:Y:S01]  /*03b0*/  VIADD R18, R6, UR5 ;  /* 0x0000000506127c36 */ /* 0x000fe20008000000 */
[----:B------:R-:W-:Y:S01]  /*03c0*/  UIMAD UR11, UR9, 0x5, UR30 ;  /* 0x00000005090b78a4 */ /* 0x000fe2000f8e021e */
[----:B------:R-:W-:Y:S01]  /*03d0*/  IADD3 R24, PT, PT, R7, UR5, RZ ;  /* 0x0000000507187c10 */ /* 0x000fe2000fffe0ff */
[----:B------:R-:W-:Y:S01]  /*03e0*/  UIMAD UR12, UR9, 0x6, UR30 ;  /* 0x00000006090c78a4 */ /* 0x000fe2000f8e021e */
[----:B------:R-:W-:Y:S01]  /*03f0*/  IADD3 R26, PT, PT, R8, UR5, RZ ;  /* 0x00000005081a7c10 */ /* 0x000fe2000fffe0ff */
[----:B------:R-:W-:Y:S01]  /*0400*/  UIMAD UR13, UR9, 0x7, UR30 ;  /* 0x00000007090d78a4 */ /* 0x000fe2000f8e021e */
[----:B------:R-:W-:Y:S01]  /*0410*/  IADD3 R28, PT, PT, R9, UR5, RZ ;  /* 0x00000005091c7c10 */ /* 0x000fe2000fffe0ff */
[----:B------:R-:W-:Y:S01]  /*0420*/  VIADD R25, R11, UR5 ;  /* 0x000000050b197c36 */ /* 0x000fe20008000000 */
[----:B------:R-:W-:Y:S01]  /*0430*/  IADD3 R19, PT, PT, R10, UR5, RZ ;  /* 0x000000050a137c10 */ /* 0x000fe2000fffe0ff */
[----:B------:R-:W-:Y:S01]  /*0440*/  UIADD3 UR24, UPT, UPT, -UR7, URZ, URZ ;  /* 0x000000ff07187290 */ /* 0x000fe2000fffe1ff */
[----:B------:R-:W-:Y:S01]  /*0450*/  IADD3 R27, PT, PT, R5, UR5, RZ ;  /* 0x00000005051b7c10 */ /* 0x000fe2000fffe0ff */
[----:B------:R-:W-:-:S02]  /*0460*/  UIADD3 UR14, UPT, UPT, UR31, UR5, URZ ;  /* 0x000000051f0e7290 */ /* 0x000fc4000fffe0ff */
[----:B------:R-:W-:Y:S02]  /*0470*/  UIADD3 UR15, UPT, UPT, UR8, UR5, URZ ;  /* 0x00000005080f7290 */ /* 0x000fe4000fffe0ff */
[----:B------:R-:W-:Y:S01]  /*0480*/  UIADD3 UR18, UPT, UPT, UR30, UR5, URZ ;  /* 0x000000051e127290 */ /* 0x000fe2000fffe0ff */
[----:B------:R-:W0:Y:S01]  /*0490*/  LDCU.128 UR20, c[0x0][0x380] ;  /* 0x00007000ff1477ac */ /* 0x000e220008000c00 */
[----:B------:R-:W-:Y:S02]  /*04a0*/  UIADD3 UR6, UPT, UPT, UR6, UR5, URZ ;  /* 0x0000000506067290 */ /* 0x000fe4000fffe0ff */
[----:B------:R-:W-:Y:S02]  /*04b0*/  UIADD3 UR10, UPT, UPT, UR10, UR5, URZ ;  /* 0x000000050a0a7290 */ /* 0x000fe4000fffe0ff */
[----:B------:R-:W-:Y:S02]  /*04c0*/  UIADD3 UR11, UPT, UPT, UR11, UR5, URZ ;  /* 0x000000050b0b7290 */ /* 0x000fe4000fffe0ff */
[----:B------:R-:W-:-:S02]  /*04d0*/  UIADD3 UR12, UPT, UPT, UR12, UR5, URZ ;  /* 0x000000050c0c7290 */ /* 0x000fc4000fffe0ff */
[----:B------:R-:W-:-:S12]  /*04e0*/  UIADD3 UR13, UPT, UPT, UR13, UR5, URZ ;  /* 0x000000050d0d7290 */ /* 0x000fd8000fffe0ff */
.L_x_92:
[----:B------:R-:W-:Y:S01]  /*04f0*/  HFMA2 R14, -RZ, RZ, 0, 2.384185791015625e-07 ;  /* 0x00000004ff0e7431 */ /* 0x000fe200000001ff */
[----:B0-----:R-:W-:Y:S01]  /*0500*/  UIMAD.WIDE.U32 UR26, UR18, 0x4, UR22 ;  /* 0x00000004121a78a5 */ /* 0x001fe2000f8e0016 */
[----:B------:R-:W-:Y:S01]  /*0510*/  IMAD.MOV.U32 R23, RZ, RZ, 0x4 ;  /* 0x00000004ff177424 */ /* 0x000fe200078e00ff */
[----:B------:R-:W-:-:S04]  /*0520*/  UIMAD.WIDE.U32 UR32, UR14, 0x4, UR22 ;  /* 0x000000040e2078a5 */ /* 0x000fc8000f8e0016 */
[----:B------:R-:W-:Y:S02]  /*0530*/  MOV R12, UR26 ;  /* 0x0000001a000c7c02 */ /* 0x000fe40008000f00 */
[----:B------:R-:W-:Y:S01]  /*0540*/  MOV R13, UR27 ;  /* 0x0000001b000d7c02 */ /* 0x000fe20008000f00 */
[----:B------:R-:W-:Y:S01]  /*0550*/  IMAD.WIDE R14, R27, R14, UR20 ;  /* 0x000000141b0e7e25 */ /* 0x000fe2000f8e020e */
[----:B------:R-:W-:-:S03]  /*0560*/  MOV R20, UR32 ;  /* 0x0000002000147c02 */ /* 0x000fc60008000f00 */
[----:B------:R0:W2:Y:S01]  /*0570*/  LDG.E R12, desc[UR16][R12.64] ;  /* 0x000000100c0c7981 */ /* 0x0000a2000c1e1900 */
[----:B------:R-:W-:-:S03]  /*0580*/  IMAD.WIDE R22, R2, R23, UR20 ;  /* 0x0000001402167e25 */ /* 0x000fc6000f8e0217 */
[----:B------:R-:W2:Y:S01]  /*0590*/  LDG.E R15, desc[UR16][R14.64] ;  /* 0x000000100e0f7981 */ /* 0x000ea2000c1e1900 */
[----:B------:R-:W-:-:S03]  /*05a0*/  MOV R21, UR33 ;  /* 0x0000002100157c02 */ /* 0x000fc60008000f00 */
[----:B------:R1:W3:Y:S04]  /*05b0*/  LDG.E R22, desc[UR16][R22.64] ;  /* 0x0000001016167981 */ /* 0x0002e8000c1e1900 */
[----:B------:R-:W3:Y:S01]  /*05c0*/  LDG.E R20, desc[UR16][R20.64] ;  /* 0x0000001014147981 */ /* 0x000ee2000c1e1900 */
[----:B------:R-:W-:Y:S01]  /*05d0*/  UIMAD.WIDE.U32 UR26, UR6, 0x4, UR22 ;  /* 0x00000004061a78a5 */ /* 0x000fe2000f8e0016 */
[----:B------:R-:W-:-:S05]  /*05e0*/  MOV R17, 0x4 ;  /* 0x0000000400117802 */ /* 0x000fca0000000f00 */
[----:B0-----:R-:W-:Y:S01]  /*05f0*/  MOV R13, UR27 ;  /* 0x0000001b000d7c02 */ /* 0x001fe20008000f00 */
[----:B------:R-:W-:Y:S01]  /*0600*/  UIMAD.WIDE.U32 UR32, UR10, 0x4, UR22 ;  /* 0x000000040a2078a5 */ /* 0x000fe2000f8e0016 */
[----:B-1----:R-:W-:Y:S01]  /*0610*/  MOV R23, 0x4 ;  /* 0x0000000400177802 */ /* 0x002fe20000000f00 */
[----:B--2---:R-:W-:Y:S01]  /*0620*/  FFMA R29, R15, R12, R16 ;  /* 0x0000000c0f1d7223 */ /* 0x004fe20000000010 */
[----:B------:R-:W-:Y:S02]  /*0630*/  HFMA2 R15, -RZ, RZ, 0, 2.384185791015625e-07 ;  /* 0x00000004ff0f7431 */ /* 0x000fe400000001ff */
[----:B------:R-:W-:Y:S01]  /*0640*/  IMAD.U32 R12, RZ, RZ, UR26 ;  /* 0x0000001aff0c7e24 */ /* 0x000fe2000f8e00ff */
[----:B------:R-:W-:Y:S01]  /*0650*/  UIMAD.WIDE.U32 UR26, UR15, 0x4, UR22 ;  /* 0x000000040f1a78a5 */ /* 0x000fe2000f8e0016 */
[----:B------:R-:W-:-:S04]  /*0660*/  IMAD.WIDE R16, R18, R17, UR20 ;  /* 0x0000001412107e25 */ /* 0x000fc8000f8e0211 */
[----:B---3--:R-:W-:Y:S01]  /*0670*/  FFMA R29, R22, R20, R29 ;  /* 0x00000014161d7223 */ /* 0x008fe2000000001d */
[----:B------:R-:W-:Y:S01]  /*0680*/  MOV R20, UR26 ;  /* 0x0000001a00147c02 */ /* 0x000fe20008000f00 */
[----:B------:R-:W2:Y:S01]  /*0690*/  LDG.E R16, desc[UR16][R16.64] ;  /* 0x0000001010107981 */ /* 0x000ea2000c1e1900 */
[----:B------:R-:W-:Y:S01]  /*06a0*/  MOV R21, UR27 ;  /* 0x0000001b00157c02 */ /* 0x000fe20008000f00 */
[----:B------:R-:W-:Y:S02]  /*06b0*/  IMAD.WIDE R14, R24, R15, UR20 ;  /* 0x00000014180e7e25 */ /* 0x000fe4000f8e020f */
[----:B------:R-:W2:Y:S02]  /*06c0*/  LDG.E R12, desc[UR16][R12.64] ;  /* 0x000000100c0c7981 */ /* 0x000ea4000c1e1900 */
[----:B------:R-:W-:Y:S02]  /*06d0*/  IMAD.WIDE R22, R26, R23, UR20 ;  /* 0x000000141a167e25 */ /* 0x000fe4000f8e0217 */
[----:B------:R-:W3:Y:S04]  /*06e0*/  LDG.E R14, desc[UR16][R14.64] ;  /* 0x000000100e0e7981 */ /* 0x000ee8000c1e1900 */
[----:B------:R-:W4:Y:S04]  /*06f0*/  LDG.E R22, desc[UR16][R22.64] ;  /* 0x0000001016167981 */ /* 0x000f28000c1e1900 */
[----:B------:R0:W3:Y:S02]  /*0700*/  LDG.E R13, desc[UR16][R20.64] ;  /* 0x00000010140d7981 */ /* 0x0000e4000c1e1900 */
[----:B0-----:R-:W-:Y:S01]  /*0710*/  MOV R21, UR33 ;  /* 0x0000002100157c02 */ /* 0x001fe20008000f00 */
[----:B------:R-:W-:-:S05]  /*0720*/  IMAD.U32 R20, RZ, RZ, UR32 ;  /* 0x00000020ff147e24 */ /* 0x000fca000f8e00ff */
[----:B------:R0:W4:Y:S01]  /*0730*/  LDG.E R21, desc[UR16][R20.64] ;  /* 0x0000001014157981 */ /* 0x000122000c1e1900 */
[----:B------:R-:W-:Y:S01]  /*0740*/  HFMA2 R17, -RZ, RZ, 0, 2.384185791015625e-07 ;  /* 0x00000004ff117431 */ /* 0x000fe200000001ff */
[----:B------:R-:W-:-:S06]  /*0750*/  UIMAD.WIDE.U32 UR26, UR11, 0x4, UR22 ;  /* 0x000000040b1a78a5 */ /* 0x000fcc000f8e0016 */
[----:B------:R-:W-:Y:S01]  /*0760*/  IMAD.U32 R15, RZ, RZ, UR27 ;  /* 0x0000001bff0f7e24 */ /* 0x000fe2000f8e00ff */
[----:B------:R-:W-:Y:S01]  /*0770*/  UIMAD.WIDE.U32 UR32, UR13, 0x4, UR22 ;  /* 0x000000040d2078a5 */ /* 0x000fe2000f8e0016 */
[----:B--2---:R-:W-:Y:S01]  /*0780*/  FFMA R29, R16, R12, R29 ;  /* 0x0000000c101d7223 */ /* 0x004fe2000000001d */
[----:B------:R-:W-:-:S03]  /*0790*/  MOV R16, 0x4 ;  /* 0x0000000400107802 */ /* 0x000fc60000000f00 */
[----:B---3--:R-:W-:Y:S01]  /*07a0*/  FFMA R29, R14, R13, R29 ;  /* 0x0000000d0e1d7223 */ /* 0x008fe2000000001d */
[----:B------:R-:W-:Y:S01]  /*07b0*/  MOV R14, UR26 ;  /* 0x0000001a000e7c02 */ /* 0x000fe20008000f00 */
[----:B------:R-:W-:Y:S01]  /*07c0*/  UIMAD.WIDE.U32 UR26, UR12, 0x4, UR22 ;  /* 0x000000040c1a78a5 */ /* 0x000fe2000f8e0016 */
[----:B------:R-:W-:-:S04]  /*07d0*/  IMAD.WIDE R12, R28, R17, UR20 ;  /* 0x000000141c0c7e25 */ /* 0x000fc8000f8e0211 */
[----:B------:R-:W-:Y:S01]  /*07e0*/  IMAD.WIDE R16, R19, R16, UR20 ;  /* 0x0000001413107e25 */ /* 0x000fe2000f8e0210 */
[----:B0-----:R-:W-:Y:S01]  /*07f0*/  MOV R20, UR26 ;  /* 0x0000001a00147c02 */ /* 0x001fe20008000f00 */
[----:B------:R-:W2:Y:S04]  /*0800*/  LDG.E R12, desc[UR16][R12.64] ;  /* 0x000000100c0c7981 */ /* 0x000ea8000c1e1900 */
[----:B------:R-:W3:Y:S01]  /*0810*/  LDG.E R16, desc[UR16][R16.64] ;  /* 0x0000001010107981 */ /* 0x000ee2000c1e1900 */
[----:B----4-:R-:W-:Y:S01]  /*0820*/  FFMA R29, R22, R21, R29 ;  /* 0x00000015161d7223 */ /* 0x010fe2000000001d */
[----:B------:R-:W-:Y:S01]  /*0830*/  HFMA2 R22, -RZ, RZ, 0, 2.384185791015625e-07 ;  /* 0x00000004ff167431 */ /* 0x000fe200000001ff */
[----:B------:R-:W-:Y:S01]  /*0840*/  MOV R21, UR27 ;  /* 0x0000001b00157c02 */ /* 0x000fe20008000f00 */
[----:B------:R0:W2:Y:S05]  /*0850*/  LDG.E R13, desc[UR16][R14.64] ;  /* 0x000000100e0d7981 */ /* 0x0000aa000c1e1900 */
[----:B------:R-:W3:Y:S01]  /*0860*/  LDG.E R21, desc[UR16][R20.64] ;  /* 0x0000001014157981 */ /* 0x000ee2000c1e1900 */
[----:B------:R-:W-:Y:S01]  /*0870*/  IMAD.WIDE R22, R25, R22, UR20 ;  /* 0x0000001419167e25 */ /* 0x000fe2000f8e0216 */
[----:B0-----:R-:W-:-:S02]  /*0880*/  MOV R14, UR32 ;  /* 0x00000020000e7c02 */ /* 0x001fc40008000f00 */
[----:B------:R-:W-:-:S03]  /*0890*/  MOV R15, UR33 ;  /* 0x00000021000f7c02 */ /* 0x000fc60008000f00 */
[----:B------:R-:W4:Y:S04]  /*08a0*/  LDG.E R23, desc[UR16][R22.64] ;  /* 0x0000001016177981 */ /* 0x000f28000c1e1900 */
[----:B------:R-:W4:Y:S01]  /*08b0*/  LDG.E R14, desc[UR16][R14.64] ;  /* 0x000000100e0e7981 */ /* 0x000f22000c1e1900 */
[----:B------:R-:W-:-:S04]  /*08c0*/  UIADD3 UR24, UPT, UPT, UR24, 0x8, URZ ;  /* 0x0000000818187890 */ /* 0x000fc8000fffe0ff */
[----:B------:R-:W-:Y:S01]  /*08d0*/  UISETP.NE.AND UP1, UPT, UR24, URZ, UPT ;  /* 0x000000ff1800728c */ /* 0x000fe2000bf25270 */
[C---:B------:R-:W-:Y:S01]  /*08e0*/  IMAD R2, R3.reuse, 0x8, R2 ;  /* 0x0000000803027824 */ /* 0x040fe200078e0202 */
[C---:B------:R-:W-:Y:S01]  /*08f0*/  LEA R18, R3.reuse, R18, 0x3 ;  /* 0x0000001203127211 */ /* 0x040fe200078e18ff */
[C---:B------:R-:W-:Y:S01]  /*0900*/  IMAD R25, R3.reuse, 0x8, R25 ;  /* 0x0000000803197824 */ /* 0x040fe200078e0219 */
[C---:B------:R-:W-:Y:S02]  /*0910*/  LEA R24, R3.reuse, R24, 0x3 ;  /* 0x0000001803187211 */ /* 0x040fe400078e18ff */
[C---:B------:R-:W-:Y:S02]  /*0920*/  LEA R26, R3.reuse, R26, 0x3 ;  /* 0x0000001a031a7211 */ /* 0x040fe400078e18ff */
[C---:B------:R-:W-:Y:S02]  /*0930*/  LEA R28, R3.reuse, R28, 0x3 ;  /* 0x0000001c031c7211 */ /* 0x040fe400078e18ff */
[----:B------:R-:W-:-:S02]  /*0940*/  LEA R19, R3, R19, 0x3 ;  /* 0x0000001303137211 */ /* 0x000fc400078e18ff */
[----:B------:R-:W-:Y:S01]  /*0950*/  LEA R27, R3, R27, 0x3 ;  /* 0x0000001b031b7211 */ /* 0x000fe200078e18ff */
[----:B------:R-:W-:Y:S02]  /*0960*/  ULEA UR14, UR9, UR14, 0x3 ;  /* 0x0000000e090e7291 */ /* 0x000fe4000f8e18ff */
[----:B------:R-:W-:Y:S02]  /*0970*/  ULEA UR6, UR9, UR6, 0x3 ;  /* 0x0000000609067291 */ /* 0x000fe4000f8e18ff */
[----:B------:R-:W-:Y:S02]  /*0980*/  ULEA UR15, UR9, UR15, 0x3 ;  /* 0x0000000f090f7291 */ /* 0x000fe4000f8e18ff */
[----:B------:R-:W-:Y:S02]  /*0990*/  ULEA UR10, UR9, UR10, 0x3 ;  /* 0x0000000a090a7291 */ /* 0x000fe4000f8e18ff */
[----:B------:R-:W-:Y:S02]  /*09a0*/  ULEA UR11, UR9, UR11, 0x3 ;  /* 0x0000000b090b7291 */ /* 0x000fe4000f8e18ff */
[----:B------:R-:W-:-:S02]  /*09b0*/  ULEA UR12, UR9, UR12, 0x3 ;  /* 0x0000000c090c7291 */ /* 0x000fc4000f8e18ff */
[----:B------:R-:W-:Y:S02]  /*09c0*/  ULEA UR13, UR9, UR13, 0x3 ;  /* 0x0000000d090d7291 */ /* 0x000fe4000f8e18ff */
[----:B------:R-:W-:Y:S01]  /*09d0*/  ULEA UR18, UR9, UR18, 0x3 ;  /* 0x0000001209127291 */ /* 0x000fe2000f8e18ff */
[----:B--2---:R-:W-:-:S04]  /*09e0*/  FFMA R13, R12, R13, R29 ;  /* 0x0000000d0c0d7223 */ /* 0x004fc8000000001d */
[----:B---3--:R-:W-:-:S04]  /*09f0*/  FFMA R16, R16, R21, R13 ;  /* 0x0000001510107223 */ /* 0x008fc8000000000d */
[----:B----4-:R-:W-:Y:S01]  /*0a00*/  FFMA R16, R23, R14, R16 ;  /* 0x0000000e17107223 */ /* 0x010fe20000000010 */
[----:B------:R-:W-:Y:S06]  /*0a10*/  BRA.U UP1, `(.L_x_92) ;  /* 0xfffffff901b47547 */ /* 0x000fec000b83ffff */
[----:B------:R-:W-:-:S05]  /*0a20*/  UMOV UR6, UR7 ;  /* 0x0000000700067c82 */ /* 0x000fca0008000000 */
.L_x_91:
[----:B------:R-:W0:Y:S02]  /*0a30*/  LDCU UR10, c[0x0][0x3a4] ;  /* 0x00007480ff0a77ac */ /* 0x000e240008000800 */
[----:B0-----:R-:W-:-:S04]  /*0a40*/  ULOP3.LUT UR10, UR10, 0x7, URZ, 0xc0, !UPT ;  /* 0x000000070a0a7892 */ /* 0x001fc8000f8ec0ff */
[----:B------:R-:W-:-:S09]  /*0a50*/  UISETP.NE.AND UP1, UPT, UR10, URZ, UPT ;  /* 0x000000ff0a00728c */ /* 0x000fd2000bf25270 */
[----:B------:R-:W-:Y:S05]  /*0a60*/  BRA.U !UP1, `(.L_x_93) ;  /* 0x0000000509907547 */ /* 0x000fea000b800000 */
[----:B------:R-:W-:Y:S01]  /*0a70*/  UIADD3 UR10, UPT, UPT, UR10, -0x1, URZ ;  /* 0xffffffff0a0a7890 */ /* 0x000fe2000fffe0ff */
[----:B------:R-:W-:Y:S01]  /*0a80*/  IADD3 R2, PT, PT, R0, UR5, RZ ;  /* 0x0000000500027c10 */ /* 0x000fe2000fffe0ff */
[----:B------:R-:W-:Y:S02]  /*0a90*/  UISETP.NE.AND UP2, UPT, UR28, URZ, UPT ;  /* 0x000000ff1c00728c */ /* 0x000fe4000bf45270 */
[----:B------:R-:W-:Y:S02]  /*0aa0*/  UISETP.GE.U32.AND UP1, UPT, UR10, 0x3, UPT ;  /* 0x000000030a00788c */ /* 0x000fe4000bf26070 */
[----:B------:R-:W-:-:S07]  /*0ab0*/  UIADD3 UR18, UPT, UPT, UR30, UR5, URZ ;  /* 0x000000051e127290 */ /* 0x000fce000fffe0ff */
[----:B------:R-:W-:Y:S05]  /*0ac0*/  BRA.U !UP1, `(.L_x_94) ;  /* 0x0000000109bc7547 */ /* 0x000fea000b800000 */
[----:B------:R-:W0:Y:S01]  /*0ad0*/  LDCU.64 UR14, c[0x0][0x398] ;  /* 0x00007300ff0e77ac */ /* 0x000e220008000a00 */
[----:B------:R-:W1:Y:S01]  /*0ae0*/  LDC.64 R12, c[0x0][0x380] ;  /* 0x0000e000ff0c7b82 */ /* 0x000e620000000a00 */
[----:B------:R-:W-:Y:S01]  /*0af0*/  MOV R15, 0x4 ;  /* 0x00000004000f7802 */ /* 0x000fe20000000f00 */
[----:B------:R-:W2:Y:S01]  /*0b00*/  LDCU.64 UR20, c[0x0][0x388] ;  /* 0x00007100ff1477ac */ /* 0x000ea20008000a00 */
[----:B------:R-:W-:-:S04]  /*0b10*/  UIMAD UR10, UR6, UR9, UR18 ;  /* 0x00000009060a72a4 */ /* 0x000fc8000f8e0212 */
[----:B------:R-:W-:Y:S02]  /*0b20*/  UIADD3 UR13, UPT, UPT, UR10, UR9, URZ ;  /* 0x000000090a0d7290 */ /* 0x000fe4000fffe0ff */
[----:B0-----:R-:W-:-:S04]  /*0b30*/  UIMAD UR12, UR6, UR14, UR29 ;  /* 0x0000000e060c72a4 */ /* 0x001fc8000f8e021d */
[----:B------:R-:W-:Y:S01]  /*0b40*/  MOV R14, UR13 ;  /* 0x0000000d000e7c02 */ /* 0x000fe20008000f00 */
[----:B--2---:R-:W-:Y:S01]  /*0b50*/  UIMAD.WIDE.U32 UR10, UR10, 0x4, UR20 ;  /* 0x000000040a0a78a5 */ /* 0x004fe2000f8e0014 */
[----:B------:R-:W-:Y:S01]  /*0b60*/  MOV R21, UR12 ;  /* 0x0000000c00157c02 */ /* 0x000fe20008000f00 */
[----:B------:R-:W-:Y:S01]  /*0b70*/  UIADD3 UR12, UPT, UPT, UR12, UR14, URZ ;  /* 0x0000000e0c0c7290 */ /* 0x000fe2000fffe0ff */
[----:B------:R-:W-:Y:S01]  /*0b80*/  MOV R27, UR13 ;  /* 0x0000000d001b7c02 */ /* 0x000fe20008000f00 */
[----:B------:R-:W-:Y:S02]  /*0b90*/  IMAD.WIDE.U32 R14, R14, R15, UR20 ;  /* 0x000000140e0e7e25 */ /* 0x000fe4000f8e000f */
[----:B------:R-:W-:Y:S02]  /*0ba0*/  MOV R19, UR11 ;  /* 0x0000000b00137c02 */ /* 0x000fe40008000f00 */
[----:B------:R-:W-:Y:S01]  /*0bb0*/  IMAD R21, R21, UR15, R2 ;  /* 0x0000000f15157c24 */ /* 0x000fe2000f8e0202 */
[----:B------:R-:W-:Y:S01]  /*0bc0*/  MOV R23, UR12 ;  /* 0x0000000c00177c02 */ /* 0x000fe20008000f00 */
[----:B------:R-:W-:Y:S01]  /*0bd0*/  UIADD3 UR12, UPT, UPT, UR12, UR14, URZ ;  /* 0x0000000e0c0c7290 */ /* 0x000fe2000fffe0ff */
[----:B------:R-:W-:Y:S01]  /*0be0*/  IMAD.U32 R18, RZ, RZ, UR10 ;  /* 0x0000000aff127e24 */ /* 0x000fe2000f8e00ff */
[----:B------:R-:W-:Y:S01]  /*0bf0*/  IADD3 R27, PT, PT, R27, UR9, RZ ;  /* 0x000000091b1b7c10 */ /* 0x000fe2000fffe0ff */
[----:B-1----:R-:W-:Y:S01]  /*0c00*/  IMAD.WIDE R20, R21, 0x4, R12 ;  /* 0x0000000415147825 */ /* 0x002fe200078e020c */
[----:B------:R-:W2:Y:S02]  /*0c10*/  LDG.E R24, desc[UR16][R14.64] ;  /* 0x000000100e187981 */ /* 0x000ea4000c1e1900 */
[----:B------:R-:W-:-:S02]  /*0c20*/  MOV R29, UR12 ;  /* 0x0000000c001d7c02 */ /* 0x000fc40008000f00 */
[----:B------:R0:W3:Y:S01]  /*0c30*/  LDG.E R25, desc[UR16][R20.64] ;  /* 0x0000001014197981 */ /* 0x0000e2000c1e1900 */
[----:B------:R-:W-:Y:S02]  /*0c40*/  IMAD R23, R23, UR15, R2 ;  /* 0x0000000f17177c24 */ /* 0x000fe4000f8e0202 */
[----:B------:R-:W-:Y:S01]  /*0c50*/  IMAD.U32 R28, RZ, RZ, UR12 ;  /* 0x0000000cff1c7e24 */ /* 0x000fe2000f8e00ff */
[----:B------:R1:W3:Y:S01]  /*0c60*/  LDG.E R17, desc[UR16][R18.64] ;  /* 0x0000001012117981 */ /* 0x0002e2000c1e1900 */
[----:B------:R-:W-:Y:S01]  /*0c70*/  IADD3 R29, PT, PT, R29, UR14, RZ ;  /* 0x0000000e1d1d7c10 */ /* 0x000fe2000fffe0ff */
[----:B0-----:R-:W-:Y:S02]  /*0c80*/  HFMA2 R20, -RZ, RZ, 0, 2.384185791015625e-07 ;  /* 0x00000004ff147431 */ /* 0x001fe400000001ff */
[----:B------:R-:W-:Y:S01]  /*0c90*/  IMAD.WIDE R22, R23, 0x4, R12 ;  /* 0x0000000417167825 */ /* 0x000fe200078e020c */
[----:B------:R-:W-:-:S03]  /*0ca0*/  MOV R26, 0x4 ;  /* 0x00000004001a7802 */ /* 0x000fc60000000f00 */
[--C-:B-1----:R-:W-:Y:S01]  /*0cb0*/  IMAD R19, R28, UR15, R2.reuse ;  /* 0x0000000f1c137c24 */ /* 0x102fe2000f8e0202 */
[----:B------:R-:W-:Y:S01]  /*0cc0*/  IADD3 R15, PT, PT, R27, UR9, RZ ;  /* 0x000000091b0f7c10 */ /* 0x000fe2000fffe0ff */
[----:B------:R-:W-:Y:S01]  /*0cd0*/  IMAD R29, R29, UR15, R2 ;  /* 0x0000000f1d1d7c24 */ /* 0x000fe2000f8e0202 */
[----:B------:R-:W2:Y:S01]  /*0ce0*/  LDG.E R23, desc[UR16][R22.64] ;  /* 0x0000001016177981 */ /* 0x000ea2000c1e1900 */
[----:B------:R-:W-:-:S04]  /*0cf0*/  IMAD.WIDE R18, R19, 0x4, R12 ;  /* 0x0000000413127825 */ /* 0x000fc800078e020c */
[----:B------:R-:W-:Y:S02]  /*0d00*/  IMAD.WIDE.U32 R20, R27, R20, UR20 ;  /* 0x000000141b147e25 */ /* 0x000fe4000f8e0014 */
[----:B------:R-:W4:Y:S02]  /*0d10*/  LDG.E R18, desc[UR16][R18.64] ;  /* 0x0000001012127981 */ /* 0x000f24000c1e1900 */
[----:B------:R-:W-:Y:S02]  /*0d20*/  IMAD.WIDE.U32 R14, R15, R26, UR20 ;  /* 0x000000140f0e7e25 */ /* 0x000fe4000f8e001a */
[----:B------:R-:W4:Y:S02]  /*0d30*/  LDG.E R20, desc[UR16][R20.64] ;  /* 0x0000001014147981 */ /* 0x000f24000c1e1900 */
[----:B------:R-:W-:Y:S02]  /*0d40*/  IMAD.WIDE R12, R29, 0x4, R12 ;  /* 0x000000041d0c7825 */ /* 0x000fe400078e020c */
[----:B------:R-:W5:Y:S04]  /*0d50*/  LDG.E R14, desc[UR16][R14.64] ;  /* 0x000000100e0e7981 */ /* 0x000f68000c1e1900 */
[----:B------:R-:W5:Y:S01]  /*0d60*/  LDG.E R12, desc[UR16][R12.64] ;  /* 0x000000100c0c7981 */ /* 0x000f62000c1e1900 */
[----:B------:R-:W-:Y:S01]  /*0d70*/  UIADD3 UR6, UPT, UPT, UR6, 0x4, URZ ;  /* 0x0000000406067890 */ /* 0x000fe2000fffe0ff */
[----:B---3--:R-:W-:-:S04]  /*0d80*/  FFMA R16, R25, R17, R16 ;  /* 0x0000001119107223 */ /* 0x008fc80000000010 */
[----:B--2---:R-:W-:-:S04]  /*0d90*/  FFMA R23, R23, R24, R16 ;  /* 0x0000001817177223 */ /* 0x004fc80000000010 */
[----:B----4-:R-:W-:-:S04]  /*0da0*/  FFMA R23, R18, R20, R23 ;  /* 0x0000001412177223 */ /* 0x010fc80000000017 */
[----:B-----5:R-:W-:-:S07]  /*0db0*/  FFMA R16, R12, R14, R23 ;  /* 0x0000000e0c107223 */ /* 0x020fce0000000017 */
.L_x_94:
[----:B------:R-:W-:Y:S05]  /*0dc0*/  BRA.U !UP2, `(.L_x_93) ;  /* 0x000000010ab87547 */ /* 0x000fea000b800000 */
[----:B------:R-:W-:Y:S02]  /*0dd0*/  UISETP.NE.AND UP1, UPT, UR28, 0x1, UPT ;  /* 0x000000011c00788c */ /* 0x000fe4000bf25270 */
[----:B------:R-:W-:-:S04]  /*0de0*/  ULOP3.LUT UP2, URZ, UR9, 0x1, URZ, 0xc0, !UPT ;  /* 0x0000000109ff7892 */ /* 0x000fc8000f84c0ff */
[----:B------:R-:W-:-:S05]  /*0df0*/  PLOP3.LUT P0, PT, PT, PT, UP1, 0x80, 0x8 ;  /* 0x000000000008781c */ /* 0x000fca0003f0f018 */
[----:B------:R-:W0:Y:S01]  /*0e00*/  @UP1 LDCU.128 UR20, c[0x0][0x380] ;  /* 0x00007000ff1417ac */ /* 0x000e220008000c00 */
[----:B------:R-:W1:Y:S01]  /*0e10*/  @UP1 LDCU.64 UR12, c[0x0][0x398] ;  /* 0x00007300ff0c17ac */ /* 0x000e620008000a00 */
[----:B------:R-:W-:Y:S01]  /*0e20*/  @UP1 UIMAD UR10, UR6, UR9, UR18 ;  /* 0x00000009060a12a4 */ /* 0x000fe2000f8e0212 */
[----:B------:R-:W2:Y:S03]  /*0e30*/  @UP2 LDCU.64 UR14, c[0x0][0x398] ;  /* 0x00007300ff0e27ac */ /* 0x000ea60008000a00 */
[----:B0-----:R-:W-:Y:S02]  /*0e40*/  @UP1 UIMAD.WIDE.U32 UR24, UR10, 0x4, UR22 ;  /* 0x000000040a1818a5 */ /* 0x001fe4000f8e0016 */
[----:B-1----:R-:W-:-:S04]  /*0e50*/  @UP1 UIMAD UR11, UR6, UR12, UR29 ;  /* 0x0000000c060b12a4 */ /* 0x002fc8000f8e021d */
[----:B------:R-:W-:Y:S01]  /*0e60*/  MOV R12, UR24 ;  /* 0x00000018000c7c02 */ /* 0x000fe20008000f00 */
[----:B------:R-:W-:Y:S01]  /*0e70*/  IMAD.U32 R13, RZ, RZ, UR25 ;  /* 0x00000019ff0d7e24 */ /* 0x000fe2000f8e00ff */
[----:B------:R-:W-:-:S03]  /*0e80*/  @UP1 UIADD3 UR12, UPT, UPT, UR11, UR12, URZ ;  /* 0x0000000c0b0c1290 */ /* 0x000fc6000fffe0ff */
[----:B------:R-:W0:Y:S01]  /*0e90*/  @UP2 LDCU.128 UR24, c[0x0][0x380] ;  /* 0x00007000ff1827ac */ /* 0x000e220008000c00 */
[----:B------:R-:W-:Y:S01]  /*0ea0*/  HFMA2 R21, -RZ, RZ, 0, 2.384185791015625e-07 ;  /* 0x00000004ff157431 */ /* 0x000fe200000001ff */
[----:B------:R-:W-:Y:S01]  /*0eb0*/  PLOP3.LUT P1, PT, PT, PT, UP2, 0x80, 0x8 ;  /* 0x000000000008781c */ /* 0x000fe20003f2f028 */
[----:B------:R1:W3:Y:S01]  /*0ec0*/  @P0 LDG.E R17, desc[UR16][R12.64] ;  /* 0x000000100c110981 */ /* 0x0002e2000c1e1900 */
[----:B------:R-:W-:Y:S01]  /*0ed0*/  @UP1 UIADD3 UR10, UPT, UPT, UR10, UR9, URZ ;  /* 0x000000090a0a1290 */ /* 0x000fe2000fffe0ff */
[----:B------:R-:W-:Y:S01]  /*0ee0*/  MOV R19, UR11 ;  /* 0x0000000b00137c02 */ /* 0x000fe20008000f00 */
[----:B------:R-:W-:Y:S01]  /*0ef0*/  @UP1 UIADD3 UR6, UPT, UPT, UR6, 0x2, URZ ;  /* 0x0000000206061890 */ /* 0x000fe2000fffe0ff */
[----:B------:R-:W-:Y:S01]  /*0f00*/  MOV R15, UR12 ;  /* 0x0000000c000f7c02 */ /* 0x000fe20008000f00 */
[----:B------:R-:W-:Y:S01]  /*0f10*/  @UP1 UIMAD.WIDE.U32 UR10, UR10, 0x4, UR22 ;  /* 0x000000040a0a18a5 */ /* 0x000fe2000f8e0016 */
[----:B--2---:R-:W-:Y:S01]  /*0f20*/  MOV R23, UR15 ;  /* 0x0000000f00177c02 */ /* 0x004fe20008000f00 */
[--C-:B------:R-:W-:Y:S01]  /*0f30*/  @P0 IMAD R20, R19, UR13, R2.reuse ;  /* 0x0000000d13140c24 */ /* 0x100fe2000f8e0202 */
[----:B------:R-:W-:Y:S01]  /*0f40*/  @UP2 UIMAD UR12, UR6, UR14, UR29 ;  /* 0x0000000e060c22a4 */ /* 0x000fe2000f8e021d */
[----:B------:R-:W-:Y:S01]  /*0f50*/  MOV R19, 0x4 ;  /* 0x0000000400137802 */ /* 0x000fe20000000f00 */
[----:B------:R-:W-:Y:S01]  /*0f60*/  @UP2 UIMAD UR9, UR6, UR9, UR18 ;  /* 0x00000009060922a4 */ /* 0x000fe2000f8e0212 */
[----:B------:R-:W-:Y:S01]  /*0f70*/  @P0 IMAD R18, R15, UR13, R2 ;  /* 0x0000000d0f120c24 */ /* 0x000fe2000f8e0202 */
[----:B------:R-:W-:Y:S01]  /*0f80*/  MOV R14, UR10 ;  /* 0x0000000a000e7c02 */ /* 0x000fe20008000f00 */
[----:B------:R-:W-:Y:S01]  /*0f90*/  @P0 IMAD.WIDE R20, R20, R21, UR20 ;  /* 0x0000001414140e25 */ /* 0x000fe2000f8e0215 */
[----:B------:R-:W-:Y:S01]  /*0fa0*/  MOV R15, UR11 ;  /* 0x0000000b000f7c02 */ /* 0x000fe20008000f00 */
[----:B0-----:R-:W-:Y:S01]  /*0fb0*/  @UP2 UIMAD.WIDE.U32 UR10, UR9, 0x4, UR26 ;  /* 0x00000004090a28a5 */ /* 0x001fe2000f8e001a */
[----:B-1----:R-:W-:Y:S01]  /*0fc0*/  MOV R13, UR25 ;  /* 0x00000019000d7c02 */ /* 0x002fe20008000f00 */
[----:B------:R-:W-:-:S02]  /*0fd0*/  IMAD.U32 R12, RZ, RZ, UR24 ;  /* 0x00000018ff0c7e24 */ /* 0x000fc4000f8e00ff */
[----:B------:R-:W-:Y:S01]  /*0fe0*/  @P1 IMAD R23, R23, UR12, R2 ;  /* 0x0000000c17171c24 */ /* 0x000fe2000f8e0202 */
[----:B------:R-:W3:Y:S01]  /*0ff0*/  @P0 LDG.E R21, desc[UR16][R20.64] ;  /* 0x0000001014150981 */ /* 0x000ee2000c1e1900 */
[----:B------:R-:W-:Y:S01]  /*1000*/  @P0 IMAD.WIDE R18, R18, R19, UR20 ;  /* 0x0000001412120e25 */ /* 0x000fe2000f8e0213 */
[----:B------:R-:W-:Y:S02]  /*1010*/  MOV R22, UR10 ;  /* 0x0000000a00167c02 */ /* 0x000fe40008000f00 */
[----:B------:R-:W2:Y:S01]  /*1020*/  @P0 LDG.E R14, desc[UR16][R14.64] ;  /* 0x000000100e0e0981 */ /* 0x000ea2000c1e1900 */
[----:B------:R-:W-:Y:S01]  /*1030*/  @P1 IMAD.WIDE R12, R23, 0x4, R12 ;  /* 0x00000004170c1825 */ /* 0x000fe200078e020c */
[----:B------:R-:W-:Y:S02]  /*1040*/  MOV R23, UR11 ;  /* 0x0000000b00177c02 */ /* 0x000fe40008000f00 */
[----:B------:R-:W2:Y:S04]  /*1050*/  @P0 LDG.E R18, desc[UR16][R18.64] ;  /* 0x0000001012120981 */ /* 0x000ea8000c1e1900 */
[----:B------:R-:W4:Y:S04]  /*1060*/  @P1 LDG.E R13, desc[UR16][R12.64] ;  /* 0x000000100c0d1981 */ /* 0x000f28000c1e1900 */
[----:B------:R-:W4:Y:S01]  /*1070*/  @P1 LDG.E R22, desc[UR16][R22.64] ;  /* 0x0000001016161981 */ /* 0x000f22000c1e1900 */
[----:B---3--:R-:W-:-:S04]  /*1080*/  @P0 FFMA R17, R21, R17, R16 ;  /* 0x0000001115110223 */ /* 0x008fc80000000010 */
[----:B--2---:R-:W-:-:S04]  /*1090*/  @P0 FFMA R16, R18, R14, R17 ;  /* 0x0000000e12100223 */ /* 0x004fc80000000011 */
[----:B----4-:R-:W-:-:S07]  /*10a0*/  @P1 FFMA R16, R13, R22, R16 ;  /* 0x000000160d101223 */ /* 0x010fce0000000010 */
.L_x_93:
[----:B------:R-:W0:Y:S01]  /*10b0*/  LDCU UR6, c[0x0][0x3a0] ;  /* 0x00007400ff0677ac */ /* 0x000e220008000800 */
[----:B------:R-:W-:-:S04]  /*10c0*/  UIADD3 UR5, UPT, UPT, UR5, 0x1, URZ ;  /* 0x0000000105057890 */ /* 0x000fc8000fffe0ff */
[----:B0-----:R-:W-:-:S09]  /*10d0*/  UISETP.NE.AND UP1, UPT, UR5, UR6, UPT ;  /* 0x000000060500728c */ /* 0x001fd2000bf25270 */
[----:B------:R-:W-:Y:S05]  /*10e0*/  BRA.U UP1, `(.L_x_95) ;  /* 0xfffffff101947547 */ /* 0x000fea000b83ffff */
[----:B------:R-:W-:Y:S05]  /*10f0*/  BRA.U UP0, `(.L_x_96) ;  /* 0xfffffff100107547 */ /* 0x000fea000b83ffff */
.L_x_90:
[----:B------:R-:W0:Y:S08]  /*1100*/  LDC R5, c[0x0][0x3ac] ;  /* 0x0000eb00ff057b82 */ /* 0x000e300000000800 */
[----:B------:R-:W1:Y:S01]  /*1110*/  LDC.64 R2, c[0x0][0x390] ;  /* 0x0000e400ff027b82 */ /* 0x000e620000000a00 */
[----:B0-----:R-:W-:-:S04]  /*1120*/  IMAD R5, R5, UR19, R0 ;  /* 0x0000001305057c24 */ /* 0x001fc8000f8e0200 */
[----:B-1----:R-:W-:-:S05]  /*1130*/  IMAD.WIDE.U32 R2, R5, 0x4, R2 ;  /* 0x0000000405027825 */ /* 0x002fca00078e0002 */
[----:B------:R-:W-:Y:S01]  /*1140*/  STG.E desc[UR16][R2.64], R16 ;  /* 0x0000001002007986 */ /* 0x000fe2000c101910 */
[----:B------:R-:W-:Y:S05]  /*1150*/  EXIT ;  /* 0x000000000000794d */ /* 0x000fea0003800000 */
.L_x_97:
        /* <DEDUP_REMOVED lines=10> */
.L_x_101:


//--------------------- .nv.shared.reserved.0     --------------------------
	.section	.nv.shared.reserved.0,"aw",@nobits
	.weak		__nv_reservedSMEM_offset_0_alias
	.size		__nv_reservedSMEM_offset_0_alias, 0, 64
	.other		__nv_reservedSMEM_offset_0_alias,@"STO_CUDA_RESERVED_SHARED STV_DEFAULT"
__nv_reservedSMEM_offset_0_alias:
	.zero		0
	.zero		64


//--------------------- .nv.constant0._Z15activation_tanhPfiiiS_ --------------------------
	.section	.nv.constant0._Z15activation_tanhPfiiiS_,"a",@progbits
	.sectionflags	@""
	.align	4
.nv.constant0._Z15activation_tanhPfiiiS_:
	.zero		928


//--------------------- .nv.constant0._Z12cudaMeanPoolPfS_iiiiii --------------------------
	.section	.nv.constant0._Z12cudaMeanPoolPfS_iiiiii,"a",@progbits
	.sectionflags	@""
	.align	4
.nv.constant0._Z12cudaMeanPoolPfS_iiiiii:
	.zero		936


//--------------------- .nv.constant0._Z10cudaConv2DPfS_S_iiiiii --------------------------
	.section	.nv.constant0._Z10cudaConv2DPfS_S_iiiiii,"a",@progbits
	.sectionflags	@""
	.align	4
.nv.constant0._Z10cudaConv2DPfS_S_iiiiii:
	.zero		944


//--------------------- SYMBOLS --------------------------

	.type		.nv.reservedSmem.offset0,@object
	.size		.nv.reservedSmem.offset0,0x4
